def attn_fwd(
    Q,
    K,
    V,
    Out,
    Lse,
    sm_scale,
    stride_qz,
    stride_qh,
    stride_qm,
    stride_qk,
    stride_kz,
    stride_kh,
    stride_kn,
    stride_kk,
    stride_vz,
    stride_vh,
    stride_vn,
    stride_vk,
    stride_oz,
    stride_oh,
    stride_om,
    stride_ok,
    seqlen_q,
    seqlen_k,
    BLOCK_M: tl.constexpr,
    BLOCK_N: tl.constexpr,
    HEAD_DIM: tl.constexpr,
    CAUSAL: tl.constexpr,
):
    start_m = tl.program_id(0)
    off_hz = tl.program_id(1)
    q_off = off_hz * stride_qh
    k_off = off_hz * stride_kh
    v_off = off_hz * stride_vh
    offs_m = start_m * BLOCK_M + tl.arange(0, BLOCK_M)
    offs_d = tl.arange(0, HEAD_DIM)
    offs_n = tl.arange(0, BLOCK_N)
    q_ptrs = Q + q_off + offs_m[:, None] * stride_qm + offs_d[None, :] * stride_qk
    k_ptrs = K + k_off + offs_d[:, None] * stride_kk + offs_n[None, :] * stride_kn
    v_ptrs = V + v_off + offs_n[:, None] * stride_vn + offs_d[None, :] * stride_vk
    m_i = tl.full([BLOCK_M], float("-inf"), dtype=tl.float32)
    l_i = tl.zeros([BLOCK_M], dtype=tl.float32) + 1.0
    acc = tl.zeros([BLOCK_M, HEAD_DIM], dtype=tl.float32)
    q = tl.load(q_ptrs)
    acc, l_i, m_i = _attn_fwd_inner(
        acc,
        l_i,
        m_i,
        q,
        k_ptrs,
        v_ptrs,
        sm_scale,
        stride_kn,
        stride_vn,
        start_m,
        seqlen_k,
        BLOCK_M,
        BLOCK_N,
        HEAD_DIM,
        CAUSAL,
    )
    acc = acc / l_i[:, None]
    lse = m_i + tl.math.log2(l_i) / 1.4426950408889634
    o_ptrs = (
        Out
        + off_hz * stride_oh
        + offs_m[:, None] * stride_om
        + offs_d[None, :] * stride_ok
    )
    tl.store(o_ptrs, acc.to(Out.dtype.element_ty))
    tl.store(Lse + off_hz * seqlen_q + offs_m, lse)

# config = {"BLOCK_M": 32, "BLOCK_N": 32, "HEAD_DIM": 512, "arch": "sm_100", "causal": false, "dtype": "fp8e4m3", "num_stages": 3, "num_warps": 8}
# arch = sm_100


// ===== COMPILED SASS (sm_100a) =====

	.target	sm_100a

	.elftype	@"ET_EXEC"


//--------------------- .note.nv.tkinfo           --------------------------
	.section	.note.nv.tkinfo,"",@"SHT_NOTE"
	.sectionflags	@"SHF_NOTE_NV_TKINFO"
	.tkinfo
        /*0018*/ 	.word	0x00000081
        /*0030*/ 	.string	""
        /*0030*/ 	.string	"ptxas-blackwell"
        /*0030*/ 	.string	"Cuda compilation tools, release 12.9, V12.9.86"
        /*0030*/ 	.string	"Build cuda_12.9.r12.9/compiler.36037853_0"
        /*0030*/ 	.string	"-v  -suppress-debug-info  -lineinfo  -arch sm_100a "



//--------------------- .note.nv.cuver            --------------------------
	.section	.note.nv.cuver,"",@"SHT_NOTE"
	.sectionflags	@"SHF_NOTE_NV_CUVER"
        /*0018*/ 	.short	0x0001
        /*001a*/ 	.short	0x0064
        /*001c*/ 	.short	0x0001
        /*001e*/ 	.short	0x0000
        /*0020*/ 	.short	0x0001
        /*0022*/ 	.short	0x0000


//--------------------- .nv.info                  --------------------------
	.section	.nv.info,"",@"SHT_CUDA_INFO"
	.align	4


	//----- nvinfo : EIATTR_REGCOUNT
	.align		4
        /*0000*/ 	.byte	0x04, 0x2f
        /*0002*/ 	.short	(.L_2 - .L_1)
	.align		4
.L_1:
        /*0004*/ 	.word	index@(attn_fwd)
        /*0008*/ 	.word	0x000000ff


	//----- nvinfo : EIATTR_FRAME_SIZE
	.align		4
.L_2:
        /*000c*/ 	.byte	0x04, 0x11
        /*000e*/ 	.short	(.L_4 - .L_3)
	.align		4
.L_3:
        /*0010*/ 	.word	index@(attn_fwd)
        /*0014*/ 	.word	0x00000270


	//----- nvinfo : EIATTR_MIN_STACK_SIZE
	.align		4
.L_4:
        /*0018*/ 	.byte	0x04, 0x12
        /*001a*/ 	.short	(.L_6 - .L_5)
	.align		4
.L_5:
        /*001c*/ 	.word	index@(attn_fwd)
        /*0020*/ 	.word	0x00000270
.L_6:


//--------------------- .nv.info.attn_fwd         --------------------------
	.section	.nv.info.attn_fwd,"",@"SHT_CUDA_INFO"
	.sectionflags	@""
	.align	4


	//----- nvinfo : EIATTR_CUDA_API_VERSION
	.align		4
        /*0000*/ 	.byte	0x04, 0x37
        /*0002*/ 	.short	(.L_8 - .L_7)
.L_7:
        /*0004*/ 	.word	0x00000081


	//----- nvinfo : EIATTR_KPARAM_INFO
	.align		4
.L_8:
        /*0008*/ 	.byte	0x04, 0x17
        /*000a*/ 	.short	(.L_10 - .L_9)
.L_9:
        /*000c*/ 	.word	0x00000000
        /*0010*/ 	.short	0x0019
        /*0012*/ 	.short	0x0080
        /*0014*/ 	.byte	0x00, 0xf4, 0x21, 0x00


	//----- nvinfo : EIATTR_KPARAM_INFO
	.align		4
.L_10:
        /*0018*/ 	.byte	0x04, 0x17
        /*001a*/ 	.short	(.L_12 - .L_11)
.L_11:
        /*001c*/ 	.word	0x00000000
        /*0020*/ 	.short	0x0018
        /*0022*/ 	.short	0x0078
        /*0024*/ 	.byte	0x00, 0xf4, 0x21, 0x00


	//----- nvinfo : EIATTR_KPARAM_INFO
	.align		4
.L_12:
        /*0028*/ 	.byte	0x04, 0x17
        /*002a*/ 	.short	(.L_14 - .L_13)
.L_13:
        /*002c*/ 	.word	0x00000000
        /*0030*/ 	.short	0x0017
        /*0032*/ 	.short	0x0070
        /*0034*/ 	.byte	0x00, 0xf0, 0x11, 0x00


	//----- nvinfo : EIATTR_KPARAM_INFO
	.align		4
.L_14:
        /*0038*/ 	.byte	0x04, 0x17
        /*003a*/ 	.short	(.L_16 - .L_15)
.L_15:
        /*003c*/ 	.word	0x00000000
        /*0040*/ 	.short	0x0016
        /*0042*/ 	.short	0x006c
        /*0044*/ 	.byte	0x00, 0xf0, 0x11, 0x00


	//----- nvinfo : EIATTR_KPARAM_INFO
	.align		4
.L_16:
        /*0048*/ 	.byte	0x04, 0x17
        /*004a*/ 	.short	(.L_18 - .L_17)
.L_17:
        /*004c*/ 	.word	0x00000000
        /*0050*/ 	.short	0x0015
        /*0052*/ 	.short	0x0068
        /*0054*/ 	.byte	0x00, 0xf0, 0x11, 0x00


	//----- nvinfo : EIATTR_KPARAM_INFO
	.align		4
.L_18:
        /*0058*/ 	.byte	0x04, 0x17
        /*005a*/ 	.short	(.L_20 - .L_19)
.L_19:
        /*005c*/ 	.word	0x00000000
        /*0060*/ 	.short	0x0014
        /*0062*/ 	.short	0x0064
        /*0064*/ 	.byte	0x00, 0xf0, 0x11, 0x00


	//----- nvinfo : EIATTR_KPARAM_INFO
	.align		4
.L_20:
        /*0068*/ 	.byte	0x04, 0x17
        /*006a*/ 	.short	(.L_22 - .L_21)
.L_21:
        /*006c*/ 	.word	0x00000000
        /*0070*/ 	.short	0x0013
        /*0072*/ 	.short	0x0060
        /*0074*/ 	.byte	0x00, 0xf0, 0x11, 0x00


	//----- nvinfo : EIATTR_KPARAM_INFO
	.align		4
.L_22:
        /*0078*/ 	.byte	0x04, 0x17
        /*007a*/ 	.short	(.L_24 - .L_23)
.L_23:
        /*007c*/ 	.word	0x00000000
        /*0080*/ 	.short	0x0012
        /*0082*/ 	.short	0x005c
        /*0084*/ 	.byte	0x00, 0xf0, 0x11, 0x00


	//----- nvinfo : EIATTR_KPARAM_INFO
	.align		4
.L_24:
        /*0088*/ 	.byte	0x04, 0x17
        /*008a*/ 	.short	(.L_26 - .L_25)
.L_25:
        /*008c*/ 	.word	0x00000000
        /*0090*/ 	.short	0x0011
        /*0092*/ 	.short	0x0058
        /*0094*/ 	.byte	0x00, 0xf0, 0x11, 0x00


	//----- nvinfo : EIATTR_KPARAM_INFO
	.align		4
.L_26:
        /*0098*/ 	.byte	0x04, 0x17
        /*009a*/ 	.short	(.L_28 - .L_27)
.L_27:
        /*009c*/ 	.word	0x00000000
        /*00a0*/ 	.short	0x0010
        /*00a2*/ 	.short	0x0054
        /*00a4*/ 	.byte	0x00, 0xf0, 0x11, 0x00


	//----- nvinfo : EIATTR_KPARAM_INFO
	.align		4
.L_28:
        /*00a8*/ 	.byte	0x04, 0x17
        /*00aa*/ 	.short	(.L_30 - .L_29)
.L_29:
        /*00ac*/ 	.word	0x00000000
        /*00b0*/ 	.short	0x000f
        /*00b2*/ 	.short	0x0050
        /*00b4*/ 	.byte	0x00, 0xf0, 0x11, 0x00


	//----- nvinfo : EIATTR_KPARAM_INFO
	.align		4
.L_30:
        /*00b8*/ 	.byte	0x04, 0x17
        /*00ba*/ 	.short	(.L_32 - .L_31)
.L_31:
        /*00bc*/ 	.word	0x00000000
        /*00c0*/ 	.short	0x000e
        /*00c2*/ 	.short	0x004c
        /*00c4*/ 	.byte	0x00, 0xf0, 0x11, 0x00


	//----- nvinfo : EIATTR_KPARAM_INFO
	.align		4
.L_32:
        /*00c8*/ 	.byte	0x04, 0x17
        /*00ca*/ 	.short	(.L_34 - .L_33)
.L_33:
        /*00cc*/ 	.word	0x00000000
        /*00d0*/ 	.short	0x000d
        /*00d2*/ 	.short	0x0048
        /*00d4*/ 	.byte	0x00, 0xf0, 0x11, 0x00


	//----- nvinfo : EIATTR_KPARAM_INFO
	.align		4
.L_34:
        /*00d8*/ 	.byte	0x04, 0x17
        /*00da*/ 	.short	(.L_36 - .L_35)
.L_35:
        /*00dc*/ 	.word	0x00000000
        /*00e0*/ 	.short	0x000c
        /*00e2*/ 	.short	0x0044
        /*00e4*/ 	.byte	0x00, 0xf0, 0x11, 0x00


	//----- nvinfo : EIATTR_KPARAM_INFO
	.align		4
.L_36:
        /*00e8*/ 	.byte	0x04, 0x17
        /*00ea*/ 	.short	(.L_38 - .L_37)
.L_37:
        /*00ec*/ 	.word	0x00000000
        /*00f0*/ 	.short	0x000b
        /*00f2*/ 	.short	0x0040
        /*00f4*/ 	.byte	0x00, 0xf0, 0x11, 0x00


	//----- nvinfo : EIATTR_KPARAM_INFO
	.align		4
.L_38:
        /*00f8*/ 	.byte	0x04, 0x17
        /*00fa*/ 	.short	(.L_40 - .L_39)
.L_39:
        /*00fc*/ 	.word	0x00000000
        /*0100*/ 	.short	0x000a
        /*0102*/ 	.short	0x003c
        /*0104*/ 	.byte	0x00, 0xf0, 0x11, 0x00


	//----- nvinfo : EIATTR_KPARAM_INFO
	.align		4
.L_40:
        /*0108*/ 	.byte	0x04, 0x17
        /*010a*/ 	.short	(.L_42 - .L_41)
.L_41:
        /*010c*/ 	.word	0x00000000
        /*0110*/ 	.short	0x0009
        /*0112*/ 	.short	0x0038
        /*0114*/ 	.byte	0x00, 0xf0, 0x11, 0x00


	//----- nvinfo : EIATTR_KPARAM_INFO
	.align		4
.L_42:
        /*0118*/ 	.byte	0x04, 0x17
        /*011a*/ 	.short	(.L_44 - .L_43)
.L_43:
        /*011c*/ 	.word	0x00000000
        /*0120*/ 	.short	0x0008
        /*0122*/ 	.short	0x0034
        /*0124*/ 	.byte	0x00, 0xf0, 0x11, 0x00


	//----- nvinfo : EIATTR_KPARAM_INFO
	.align		4
.L_44:
        /*0128*/ 	.byte	0x04, 0x17
        /*012a*/ 	.short	(.L_46 - .L_45)
.L_45:
        /*012c*/ 	.word	0x00000000
        /*0130*/ 	.short	0x0007
        /*0132*/ 	.short	0x0030
        /*0134*/ 	.byte	0x00, 0xf0, 0x11, 0x00


	//----- nvinfo : EIATTR_KPARAM_INFO
	.align		4
.L_46:
        /*0138*/ 	.byte	0x04, 0x17
        /*013a*/ 	.short	(.L_48 - .L_47)
.L_47:
        /*013c*/ 	.word	0x00000000
        /*0140*/ 	.short	0x0006
        /*0142*/ 	.short	0x002c
        /*0144*/ 	.byte	0x00, 0xf0, 0x11, 0x00


	//----- nvinfo : EIATTR_KPARAM_INFO
	.align		4
.L_48:
        /*0148*/ 	.byte	0x04, 0x17
        /*014a*/ 	.short	(.L_50 - .L_49)
.L_49:
        /*014c*/ 	.word	0x00000000
        /*0150*/ 	.short	0x0005
        /*0152*/ 	.short	0x0028
        /*0154*/ 	.byte	0x00, 0xf0, 0x11, 0x00


	//----- nvinfo : EIATTR_KPARAM_INFO
	.align		4
.L_50:
        /*0158*/ 	.byte	0x04, 0x17
        /*015a*/ 	.short	(.L_52 - .L_51)
.L_51:
        /*015c*/ 	.word	0x00000000
        /*0160*/ 	.short	0x0004
        /*0162*/ 	.short	0x0020
        /*0164*/ 	.byte	0x00, 0xf4, 0x21, 0x00


	//----- nvinfo : EIATTR_KPARAM_INFO
	.align		4
.L_52:
        /*0168*/ 	.byte	0x04, 0x17
        /*016a*/ 	.short	(.L_54 - .L_53)
.L_53:
        /*016c*/ 	.word	0x00000000
        /*0170*/ 	.short	0x0003
        /*0172*/ 	.short	0x0018
        /*0174*/ 	.byte	0x00, 0xf4, 0x21, 0x00


	//----- nvinfo : EIATTR_KPARAM_INFO
	.align		4
.L_54:
        /*0178*/ 	.byte	0x04, 0x17
        /*017a*/ 	.short	(.L_56 - .L_55)
.L_55:
        /*017c*/ 	.word	0x00000000
        /*0180*/ 	.short	0x0002
        /*0182*/ 	.short	0x0010
        /*0184*/ 	.byte	0x00, 0xf4, 0x21, 0x00


	//----- nvinfo : EIATTR_KPARAM_INFO
	.align		4
.L_56:
        /*0188*/ 	.byte	0x04, 0x17
        /*018a*/ 	.short	(.L_58 - .L_57)
.L_57:
        /*018c*/ 	.word	0x00000000
        /*0190*/ 	.short	0x0001
        /*0192*/ 	.short	0x0008
        /*0194*/ 	.byte	0x00, 0xf4, 0x21, 0x00


	//----- nvinfo : EIATTR_KPARAM_INFO
	.align		4
.L_58:
        /*0198*/ 	.byte	0x04, 0x17
        /*019a*/ 	.short	(.L_60 - .L_59)
.L_59:
        /*019c*/ 	.word	0x00000000
        /*01a0*/ 	.short	0x0000
        /*01a2*/ 	.short	0x0000
        /*01a4*/ 	.byte	0x00, 0xf4, 0x21, 0x00


	//----- nvinfo : EIATTR_SPARSE_MMA_MASK
	.align		4
.L_60:
        /*01a8*/ 	.byte	0x03, 0x50
        /*01aa*/ 	.short	0x0000


	//----- nvinfo : EIATTR_MAXREG_COUNT
	.align		4
        /*01ac*/ 	.byte	0x03, 0x1b
        /*01ae*/ 	.short	0x00ff


	//----- nvinfo : EIATTR_NUM_BARRIERS
	.align		4
        /*01b0*/ 	.byte	0x02, 0x4c
        /*01b2*/ 	.byte	0x01
	.zero		1


	//----- nvinfo : EIATTR_ANNOTATIONS
	.align		4
        /*01b4*/ 	.byte	0x04, 0x55
        /*01b6*/ 	.short	(.L_62 - .L_61)


	//   ....[0]....
.L_61:
        /*01b8*/ 	.word	0x00000001
        /*01bc*/ 	.byte	0x10, 0x21, 0x00, 0x00, 0x01, 0x00, 0x00, 0x00, 0x50, 0x21, 0x00, 0x00, 0x01, 0x00, 0x00, 0x00
        /* <DEDUP_REMOVED lines=154> */
        /*0b6c*/ 	.byte	0xe0, 0x8e, 0x00, 0x00, 0x01, 0x00, 0x00, 0x00, 0x20, 0x8f, 0x00, 0x00


	//----- nvinfo : EIATTR_COOP_GROUP_MASK_REGIDS
	.align		4
.L_62:
        /*0b78*/ 	.byte	0x04, 0x29
        /*0b7a*/ 	.short	(.L_64 - .L_63)


	//   ....[0]....
.L_63:
        /*0b7c*/ 	.word	0xffffffff


	//   ....[1]....
        /*0b80*/ 	.word	0xffffffff


	//   ....[2]....
        /*0b84*/ 	.word	0xffffffff


	//   ....[3]....
        /*0b88*/ 	.word	0xffffffff


	//   ....[4]....
        /*0b8c*/ 	.word	0xffffffff


	//   ....[5]....
        /*0b90*/ 	.word	0xffffffff


	//   ....[6]....
        /*0b94*/ 	.word	0xffffffff


	//   ....[7]....
        /*0b98*/ 	.word	0xffffffff


	//   ....[8]....
        /*0b9c*/ 	.word	0xffffffff


	//   ....[9]....
        /*0ba0*/ 	.word	0xffffffff


	//   ....[10]....
        /*0ba4*/ 	.word	0xffffffff


	//   ....[11]....
        /*0ba8*/ 	.word	0xffffffff


	//   ....[12]....
        /*0bac*/ 	.word	0xffffffff


	//   ....[13]....
        /*0bb0*/ 	.word	0xffffffff


	//   ....[14]....
        /*0bb4*/ 	.word	0xffffffff


	//   ....[15]....
        /*0bb8*/ 	.word	0xffffffff


	//   ....[16]....
        /*0bbc*/ 	.word	0xffffffff


	//   ....[17]....
        /*0bc0*/ 	.word	0xffffffff


	//   ....[18]....
        /*0bc4*/ 	.word	0xffffffff


	//   ....[19]....
        /*0bc8*/ 	.word	0xffffffff


	//----- nvinfo : EIATTR_COOP_GROUP_INSTR_OFFSETS
	.align		4
.L_64:
        /*0bcc*/ 	.byte	0x04, 0x28
        /*0bce*/ 	.short	(.L_66 - .L_65)


	//   ....[0]....
.L_65:
        /*0bd0*/ 	.word	0x00007930


	//   ....[1]....
        /*0bd4*/ 	.word	0x00007940


	//   ....[2]....
        /*0bd8*/ 	.word	0x00007950


	//   ....[3]....
        /*0bdc*/ 	.word	0x00007960


	//   ....[4]....
        /*0be0*/ 	.word	0x00007a00


	//   ....[5]....
        /*0be4*/ 	.word	0x00007a10


	//   ....[6]....
        /*0be8*/ 	.word	0x00007a20


	//   ....[7]....
        /*0bec*/ 	.word	0x00007a30


	//   ....[8]....
        /*0bf0*/ 	.word	0x00007b50


	//   ....[9]....
        /*0bf4*/ 	.word	0x00007b70


	//   ....[10]....
        /*0bf8*/ 	.word	0x00007de0


	//   ....[11]....
        /*0bfc*/ 	.word	0x00007e00


	//   ....[12]....
        /*0c00*/ 	.word	0x00007e10


	//   ....[13]....
        /*0c04*/ 	.word	0x00007e20


	//   ....[14]....
        /*0c08*/ 	.word	0x00007e70


	//   ....[15]....
        /*0c0c*/ 	.word	0x00007e80


	//   ....[16]....
        /*0c10*/ 	.word	0x00007e90


	//   ....[17]....
        /*0c14*/ 	.word	0x00007ea0


	//   ....[18]....
        /*0c18*/ 	.word	0x00007f70


	//   ....[19]....
        /*0c1c*/ 	.word	0x00007f90


	//----- nvinfo : EIATTR_VRC_CTA_INIT_COUNT
	.align		4
.L_66:
        /*0c20*/ 	.byte	0x02, 0x4a
	.zero		1
	.zero		1


	//----- nvinfo : EIATTR_EXIT_INSTR_OFFSETS
	.align		4
        /*0c24*/ 	.byte	0x04, 0x1c
        /*0c26*/ 	.short	(.L_68 - .L_67)


	//   ....[0]....
.L_67:
        /*0c28*/ 	.word	0x0000dd00


	//   ....[1]....
        /*0c2c*/ 	.word	0x0000dd30


	//----- nvinfo : EIATTR_REQNTID
	.align		4
.L_68:
        /*0c30*/ 	.byte	0x04, 0x10
        /*0c32*/ 	.short	(.L_70 - .L_69)
.L_69:
        /*0c34*/ 	.word	0x00000100
        /*0c38*/ 	.word	0x00000001
        /*0c3c*/ 	.word	0x00000001


	//----- nvinfo : EIATTR_CBANK_PARAM_SIZE
	.align		4
.L_70:
        /*0c40*/ 	.byte	0x03, 0x19
        /*0c42*/ 	.short	0x0088


	//----- nvinfo : EIATTR_PARAM_CBANK
	.align		4
        /*0c44*/ 	.byte	0x04, 0x0a
        /*0c46*/ 	.short	(.L_72 - .L_71)
	.align		4
.L_71:
        /*0c48*/ 	.word	index@(.nv.constant0.attn_fwd)
        /*0c4c*/ 	.short	0x0380
        /*0c4e*/ 	.short	0x0088


	//----- nvinfo : EIATTR_SW_WAR
	.align		4
.L_72:
        /*0c50*/ 	.byte	0x04, 0x36
        /*0c52*/ 	.short	(.L_74 - .L_73)
.L_73:
        /*0c54*/ 	.word	0x00000008
.L_74:


//--------------------- .nv.compat                --------------------------
	.section	.nv.compat,"",@"SHT_CUDA_COMPAT_INFO"
	.align	4
        /*0000*/ 	.byte	0x02, 0x02, 0x02, 0x00, 0x02, 0x05, 0x05, 0x00, 0x02, 0x03, 0x00, 0x00, 0x02, 0x06, 0x01, 0x00


//--------------------- .nv.callgraph             --------------------------
	.section	.nv.callgraph,"",@"SHT_CUDA_CALLGRAPH"
	.align	4
	.sectionentsize	8
	.align		4
        /*0000*/ 	.word	0x00000000
	.align		4
        /*0004*/ 	.word	0xffffffff
	.align		4
        /*0008*/ 	.word	0x00000000
	.align		4
        /*000c*/ 	.word	0xfffffffe
	.align		4
        /*0010*/ 	.word	0x00000000
	.align		4
        /*0014*/ 	.word	0xfffffffd
	.align		4
        /*0018*/ 	.word	0x00000000
	.align		4
        /*001c*/ 	.word	0xfffffffc


//--------------------- .nv.constant4             --------------------------
	.section	.nv.constant4,"a",@progbits
	.align	8
	.align		8
.nv.constant4:
        /*0000*/ 	.dword	_$_str


//--------------------- .text.attn_fwd            --------------------------
	.section	.text.attn_fwd,"ax",@progbits
	.align	128
        .global         attn_fwd
        .type           attn_fwd,@function
        .size           attn_fwd,(.L_x_3 - attn_fwd)
        .other          attn_fwd,@"STO_CUDA_ENTRY STV_DEFAULT"
attn_fwd:
.text.attn_fwd:
[----:B------:R-:W0:Y:S01]  /*0000*/  LDC R1, c[0x0][0x37c] ;  /* 0x0000df00ff017b82 */ /* 0x000e220000000800 */
[----:B------:R-:W1:Y:S07]  /*0010*/  S2R R28, SR_TID.X ;  /* 0x00000000001c7919 */ /* 0x000e6e0000002100 */
[----:B------:R-:W2:Y:S01]  /*0020*/  S2UR UR10, SR_CTAID.Y ;  /* 0x00000000000a79c3 */ /* 0x000ea20000002600 */
[----:B------:R-:W2:Y:S01]  /*0030*/  LDCU.64 UR4, c[0x0][0x3b0] ;  /* 0x00007600ff0477ac */ /* 0x000ea20008000a00 */
[----:B0-----:R-:W-:Y:S01]  /*0040*/  VIADD R1, R1, 0xfffffd90 ;  /* 0xfffffd9001017836 */ /* 0x001fe20000000000 */
[----:B------:R-:W0:Y:S01]  /*0050*/  S2R R0, SR_CTAID.X ;  /* 0x0000000000007919 */ /* 0x000e220000002500 */
[----:B------:R-:W3:Y:S04]  /*0060*/  LDCU.64 UR14, c[0x0][0x358] ;  /* 0x00006b00ff0e77ac */ /* 0x000ee80008000a00 */
[----:B------:R-:W4:Y:S08]  /*0070*/  LDC R7, c[0x0][0x3b8] ;  /* 0x0000ee00ff077b82 */ /* 0x000f300000000800 */
[----:B------:R-:W5:Y:S01]  /*0080*/  LDC.64 R10, c[0x0][0x380] ;  /* 0x0000e000ff0a7b82 */ /* 0x000f620000000a00 */
[----:B--2---:R-:W-:Y:S01]  /*0090*/  UIMAD UR4, UR10, UR4, URZ ;  /* 0x000000040a0472a4 */ /* 0x004fe2000f8e02ff */
[----:B-1----:R-:W-:-:S02]  /*00a0*/  LOP3.LUT R5, R28, 0x1f, RZ, 0xc0, !PT ;  /* 0x0000001f1c057812 */ /* 0x002fc400078ec0ff */
[----:B------:R-:W-:-:S03]  /*00b0*/  SHF.R.U32.HI R6, RZ, 0x5, R28 ;  /* 0x00000005ff067819 */ /* 0x000fc6000001161c */
[----:B0-----:R-:W-:Y:S01]  /*00c0*/  IMAD R2, R0, 0x20, R5 ;  /* 0x0000002000027824 */ /* 0x001fe200078e0205 */
[----:B------:R-:W-:-:S03]  /*00d0*/  SGXT.U32 R6, R6, 0x3 ;  /* 0x000000030606781a */ /* 0x000fc60000000000 */
[----:B------:R-:W-:Y:S01]  /*00e0*/  IMAD R3, R2, UR5, RZ ;  /* 0x0000000502037c24 */ /* 0x000fe2000f8e02ff */
[----:B------:R-:W-:Y:S01]  /*00f0*/  USHF.R.S32.HI UR5, URZ, 0x1f, UR4 ;  /* 0x0000001fff057899 */ /* 0x000fe20008011404 */
[----:B----4-:R-:W-:-:S03]  /*0100*/  IMAD R9, R6, R7, RZ ;  /* 0x0000000706097224 */ /* 0x010fc600078e02ff */
[----:B-----5:R-:W-:Y:S02]  /*0110*/  IADD3 R2, P0, P1, R3, UR4, R10 ;  /* 0x0000000403027c10 */ /* 0x020fe4000f91e00a */
[----:B------:R-:W-:Y:S01]  /*0120*/  SHF.R.S32.HI R0, RZ, 0x1f, R3 ;  /* 0x0000001fff007819 */ /* 0x000fe20000011403 */
[----:B------:R-:W-:-:S03]  /*0130*/  IMAD R3, R7, 0x8, R9 ;  /* 0x0000000807037824 */ /* 0x000fc600078e0209 */
[----:B------:R-:W-:Y:S01]  /*0140*/  IADD3.X R0, PT, PT, R0, UR5, R11, P0, P1 ;  /* 0x0000000500007c10 */ /* 0x000fe200087e240b */
[----:B------:R-:W-:Y:S01]  /*0150*/  IMAD R15, R7, 0x8, R3 ;  /* 0x00000008070f7824 */ /* 0x000fe200078e0203 */
[-C--:B------:R-:W-:Y:S02]  /*0160*/  IADD3 R10, P0, PT, R9, R2.reuse, RZ ;  /* 0x00000002090a7210 */ /* 0x080fe40007f1e0ff */
[----:B------:R-:W-:Y:S02]  /*0170*/  IADD3 R12, P1, PT, R3, R2, RZ ;  /* 0x00000002030c7210 */ /* 0x000fe40007f3e0ff */
[----:B------:R-:W-:Y:S01]  /*0180*/  LEA.HI.X.SX32 R11, R9, R0, 0x1, P0 ;  /* 0x00000000090b7211 */ /* 0x000fe200000f0eff */
[----:B------:R-:W-:Y:S01]  /*0190*/  IMAD R9, R7, 0x8, R15 ;  /* 0x0000000807097824 */ /* 0x000fe200078e020f */
[----:B------:R-:W-:Y:S02]  /*01a0*/  IADD3 R14, P0, PT, R15, R2, RZ ;  /* 0x000000020f0e7210 */ /* 0x000fe40007f1e0ff */
[-C--:B------:R-:W-:Y:S01]  /*01b0*/  LEA.HI.X.SX32 R13, R3, R0.reuse, 0x1, P1 ;  /* 0x00000000030d7211 */ /* 0x080fe200008f0eff */
[----:B------:R-:W-:Y:S01]  /*01c0*/  IMAD R19, R7, 0x8, R9 ;  /* 0x0000000807137824 */ /* 0x000fe200078e0209 */
[----:B------:R-:W-:Y:S01]  /*01d0*/  LEA.HI.X.SX32 R15, R15, R0, 0x1, P0 ;  /* 0x000000000f0f7211 */ /* 0x000fe200000f0eff */
[----:B---3--:R-:W2:Y:S01]  /*01e0*/  LDG.E.U8 R3, desc[UR14][R10.64] ;  /* 0x0000000e0a037981 */ /* 0x008ea2000c1e1100 */
[----:B------:R-:W-:Y:S01]  /*01f0*/  IADD3 R16, P0, PT, R9, R2, RZ ;  /* 0x0000000209107210 */ /* 0x000fe20007f1e0ff */
[----:B------:R-:W-:-:S02]  /*0200*/  IMAD R21, R7, 0x8, R19 ;  /* 0x0000000807157824 */ /* 0x000fc400078e0213 */
[----:B------:R0:W2:Y:S01]  /*0210*/  LDG.E.U8 R4, desc[UR14][R12.64] ;  /* 0x0000000e0c047981 */ /* 0x0000a2000c1e1100 */
[----:B------:R-:W-:Y:S01]  /*0220*/  LEA.HI.X.SX32 R17, R9, R0, 0x1, P0 ;  /* 0x0000000009117211 */ /* 0x000fe200000f0eff */
[----:B------:R-:W-:Y:S01]  /*0230*/  IMAD R23, R7, 0x8, R21 ;  /* 0x0000000807177824 */ /* 0x000fe200078e0215 */
[----:B------:R-:W-:Y:S01]  /*0240*/  IADD3 R18, P0, PT, R19, R2, RZ ;  /* 0x0000000213127210 */ /* 0x000fe20007f1e0ff */
[----:B------:R-:W3:Y:S02]  /*0250*/  LDG.E.U8 R8, desc[UR14][R14.64] ;  /* 0x0000000e0e087981 */ /* 0x000ee4000c1e1100 */
[----:B------:R-:W-:Y:S01]  /*0260*/  IMAD R25, R7, 0x8, R23 ;  /* 0x0000000807197824 */ /* 0x000fe200078e0217 */
[----:B------:R-:W-:Y:S01]  /*0270*/  LEA.HI.X.SX32 R19, R19, R0, 0x1, P0 ;  /* 0x0000000013137211 */ /* 0x000fe200000f0eff */
[----:B------:R1:W3:Y:S01]  /*0280*/  LDG.E.U8 R9, desc[UR14][R16.64] ;  /* 0x0000000e10097981 */ /* 0x0002e2000c1e1100 */
[-C--:B------:R-:W-:Y:S01]  /*0290*/  IADD3 R20, P0, PT, R21, R2.reuse, RZ ;  /* 0x0000000215147210 */ /* 0x080fe20007f1e0ff */
[----:B0-----:R-:W-:Y:S01]  /*02a0*/  IMAD R13, R7, 0x8, R25 ;  /* 0x00000008070d7824 */ /* 0x001fe200078e0219 */
[----:B------:R-:W-:Y:S01]  /*02b0*/  IADD3 R22, P1, PT, R23, R2, RZ ;  /* 0x0000000217167210 */ /* 0x000fe20007f3e0ff */
[----:B------:R0:W4:Y:S01]  /*02c0*/  LDG.E.U8 R10, desc[UR14][R18.64] ;  /* 0x0000000e120a7981 */ /* 0x000122000c1e1100 */
[----:B------:R-:W-:-:S02]  /*02d0*/  LEA.HI.X.SX32 R21, R21, R0, 0x1, P0 ;  /* 0x0000000015157211 */ /* 0x000fc400000f0eff */
[----:B------:R-:W-:Y:S01]  /*02e0*/  IADD3 R24, P0, PT, R25, R2, RZ ;  /* 0x0000000219187210 */ /* 0x000fe20007f1e0ff */
[----:B-1----:R-:W-:-:S03]  /*02f0*/  IMAD R17, R7, 0x8, R13 ;  /* 0x0000000807117824 */ /* 0x002fc600078e020d */
[----:B------:R-:W-:Y:S01]  /*0300*/  LEA.HI.X.SX32 R25, R25, R0, 0x1, P0 ;  /* 0x0000000019197211 */ /* 0x000fe200000f0eff */
[----:B------:R1:W4:Y:S01]  /*0310*/  LDG.E.U8 R11, desc[UR14][R20.64] ;  /* 0x0000000e140b7981 */ /* 0x000322000c1e1100 */
[----:B------:R-:W-:Y:S01]  /*0320*/  IADD3 R14, P0, PT, R13, R2, RZ ;  /* 0x000000020d0e7210 */ /* 0x000fe20007f1e0ff */
[----:B------:R-:W-:Y:S01]  /*0330*/  IMAD R27, R7, 0x8, R17 ;  /* 0x00000008071b7824 */ /* 0x000fe200078e0211 */
[-C--:B------:R-:W-:Y:S02]  /*0340*/  LEA.HI.X.SX32 R23, R23, R0.reuse, 0x1, P1 ;  /* 0x0000000017177211 */ /* 0x080fe400008f0eff */
[----:B------:R-:W-:Y:S01]  /*0350*/  LEA.HI.X.SX32 R15, R13, R0, 0x1, P0 ;  /* 0x000000000d0f7211 */ /* 0x000fe200000f0eff */
[----:B------:R-:W-:Y:S01]  /*0360*/  IMAD R29, R7, 0x8, R27 ;  /* 0x00000008071d7824 */ /* 0x000fe200078e021b */
[-C--:B------:R-:W-:Y:S01]  /*0370*/  IADD3 R16, P0, PT, R17, R2.reuse, RZ ;  /* 0x0000000211107210 */ /* 0x080fe20007f1e0ff */
[----:B------:R5:W2:Y:S01]  /*0380*/  LDG.E.U8 R12, desc[UR14][R22.64] ;  /* 0x0000000e160c7981 */ /* 0x000aa2000c1e1100 */
[----:B0-----:R-:W-:-:S02]  /*0390*/  IADD3 R18, P1, PT, R27, R2, RZ ;  /* 0x000000021b127210 */ /* 0x001fc40007f3e0ff */
[----:B------:R-:W-:Y:S01]  /*03a0*/  LEA.HI.X.SX32 R17, R17, R0, 0x1, P0 ;  /* 0x0000000011117211 */ /* 0x000fe200000f0eff */
[----:B------:R0:W2:Y:S01]  /*03b0*/  LDG.E.U8 R13, desc[UR14][R24.64] ;  /* 0x0000000e180d7981 */ /* 0x0000a2000c1e1100 */
[----:B-1----:R-:W-:-:S03]  /*03c0*/  IADD3 R20, P0, PT, R29, R2, RZ ;  /* 0x000000021d147210 */ /* 0x002fc60007f1e0ff */
[----:B------:R1:W4:Y:S01]  /*03d0*/  LDG.E.U8 R14, desc[UR14][R14.64] ;  /* 0x0000000e0e0e7981 */ /* 0x000322000c1e1100 */
[----:B-----5:R-:W-:Y:S01]  /*03e0*/  IMAD R23, R7, 0x8, R29 ;  /* 0x0000000807177824 */ /* 0x020fe200078e021d */
[-C--:B------:R-:W-:Y:S02]  /*03f0*/  LEA.HI.X.SX32 R21, R29, R0.reuse, 0x1, P0 ;  /* 0x000000001d157211 */ /* 0x080fe400000f0eff */
[----:B------:R5:W4:Y:S01]  /*0400*/  LDG.E.U8 R33, desc[UR14][R16.64] ;  /* 0x0000000e10217981 */ /* 0x000b22000c1e1100 */
[----:B0-----:R-:W-:Y:S01]  /*0410*/  IMAD R25, R7, 0x8, R23 ;  /* 0x0000000807197824 */ /* 0x001fe200078e0217 */
[----:B------:R-:W-:Y:S02]  /*0420*/  LEA.HI.X.SX32 R19, R27, R0, 0x1, P1 ;  /* 0x000000001b137211 */ /* 0x000fe400008f0eff */
[----:B------:R-:W4:Y:S01]  /*0430*/  LDG.E.U8 R35, desc[UR14][R20.64] ;  /* 0x0000000e14237981 */ /* 0x000f22000c1e1100 */
[----:B------:R-:W-:Y:S01]  /*0440*/  IADD3 R22, P0, PT, R23, R2, RZ ;  /* 0x0000000217167210 */ /* 0x000fe20007f1e0ff */
[----:B------:R-:W-:-:S02]  /*0450*/  IMAD R27, R7, 0x8, R25 ;  /* 0x00000008071b7824 */ /* 0x000fc400078e0219 */
[----:B------:R0:W4:Y:S01]  /*0460*/  LDG.E.U8 R30, desc[UR14][R18.64] ;  /* 0x0000000e121e7981 */ /* 0x000122000c1e1100 */
[----:B------:R-:W-:Y:S01]  /*0470*/  LEA.HI.X.SX32 R23, R23, R0, 0x1, P0 ;  /* 0x0000000017177211 */ /* 0x000fe200000f0eff */
[----:B-1----:R-:W-:Y:S01]  /*0480*/  IMAD R15, R7, 0x8, R27 ;  /* 0x00000008070f7824 */ /* 0x002fe200078e021b */
[-C--:B------:R-:W-:Y:S02]  /*0490*/  IADD3 R24, P0, PT, R25, R2.reuse, RZ ;  /* 0x0000000219187210 */ /* 0x080fe40007f1e0ff */
[----:B------:R-:W-:Y:S01]  /*04a0*/  IADD3 R26, P1, PT, R27, R2, RZ ;  /* 0x000000021b1a7210 */ /* 0x000fe20007f3e0ff */
[----:B------:R1:W4:Y:S01]  /*04b0*/  LDG.E.U8 R32, desc[UR14][R22.64] ;  /* 0x0000000e16207981 */ /* 0x000322000c1e1100 */
[----:B------:R-:W-:Y:S02]  /*04c0*/  LEA.HI.X.SX32 R25, R25, R0, 0x1, P0 ;  /* 0x0000000019197211 */ /* 0x000fe400000f0eff */
[----:B-----5:R-:W-:Y:S01]  /*04d0*/  IADD3 R16, P0, PT, R15, R2, RZ ;  /* 0x000000020f107210 */ /* 0x020fe20007f1e0ff */
[----:B0-----:R-:W-:Y:S01]  /*04e0*/  IMAD R19, R7, 0x8, R15 ;  /* 0x0000000807137824 */ /* 0x001fe200078e020f */
[-C--:B------:R-:W-:Y:S01]  /*04f0*/  LEA.HI.X.SX32 R27, R27, R0.reuse, 0x1, P1 ;  /* 0x000000001b1b7211 */ /* 0x080fe200008f0eff */
[----:B------:R0:W5:Y:S01]  /*0500*/  LDG.E.U8 R37, desc[UR14][R24.64] ;  /* 0x0000000e18257981 */ /* 0x000162000c1e1100 */
[----:B------:R-:W-:Y:S01]  /*0510*/  LEA.HI.X.SX32 R17, R15, R0, 0x1, P0 ;  /* 0x000000000f117211 */ /* 0x000fe200000f0eff */
[----:B------:R-:W-:Y:S01]  /*0520*/  IMAD R15, R7, 0x8, R19 ;  /* 0x00000008070f7824 */ /* 0x000fe200078e0213 */
[----:B------:R-:W-:Y:S01]  /*0530*/  IADD3 R18, P0, PT, R19, R2, RZ ;  /* 0x0000000213127210 */ /* 0x000fe20007f1e0ff */
[----:B------:R0:W5:Y:S02]  /*0540*/  LDG.E.U8 R34, desc[UR14][R26.64] ;  /* 0x0000000e1a227981 */ /* 0x000164000c1e1100 */
[----:B------:R-:W-:Y:S01]  /*0550*/  IMAD R29, R7, 0x8, R15 ;  /* 0x00000008071d7824 */ /* 0x000fe200078e020f */
[----:B------:R-:W-:Y:S01]  /*0560*/  LEA.HI.X.SX32 R19, R19, R0, 0x1, P0 ;  /* 0x0000000013137211 */ /* 0x000fe200000f0eff */
[----:B------:R0:W5:Y:S01]  /*0570*/  LDG.E.U8 R39, desc[UR14][R16.64] ;  /* 0x0000000e10277981 */ /* 0x000162000c1e1100 */
[-C--:B------:R-:W-:Y:S01]  /*0580*/  IADD3 R20, P0, PT, R15, R2.reuse, RZ ;  /* 0x000000020f147210 */ /* 0x080fe20007f1e0ff */
[----:B------:R-:W-:Y:S01]  /*0590*/  IMAD R31, R7, 0x8, R29 ;  /* 0x00000008071f7824 */ /* 0x000fe200078e021d */
[----:B-1----:R-:W-:Y:S01]  /*05a0*/  IADD3 R22, P1, PT, R29, R2, RZ ;  /* 0x000000021d167210 */ /* 0x002fe20007f3e0ff */
[----:B------:R1:W5:Y:S01]  /*05b0*/  LDG.E.U8 R36, desc[UR14][R18.64] ;  /* 0x0000000e12247981 */ /* 0x000362000c1e1100 */
[----:B------:R-:W-:Y:S01]  /*05c0*/  LEA.HI.X.SX32 R21, R15, R0, 0x1, P0 ;  /* 0x000000000f157211 */ /* 0x000fe200000f0eff */
[----:B------:R-:W-:Y:S01]  /*05d0*/  IMAD R15, R7, 0x8, R31 ;  /* 0x00000008070f7824 */ /* 0x000fe200078e021f */
[----:B0-----:R-:W-:-:S02]  /*05e0*/  IADD3 R24, P0, PT, R31, R2, RZ ;  /* 0x000000021f187210 */ /* 0x001fc40007f1e0ff */
[-C--:B------:R-:W-:Y:S01]  /*05f0*/  LEA.HI.X.SX32 R23, R29, R0.reuse, 0x1, P1 ;  /* 0x000000001d177211 */ /* 0x080fe200008f0eff */
[----:B------:R0:W5:Y:S01]  /*0600*/  LDG.E.U8 R41, desc[UR14][R20.64] ;  /* 0x0000000e14297981 */ /* 0x000162000c1e1100 */
[----:B------:R-:W-:Y:S01]  /*0610*/  LEA.HI.X.SX32 R25, R31, R0, 0x1, P0 ;  /* 0x000000001f197211 */ /* 0x000fe200000f0eff */
[----:B------:R-:W-:Y:S01]  /*0620*/  IMAD R27, R7, 0x8, R15 ;  /* 0x00000008071b7824 */ /* 0x000fe200078e020f */
[C---:B------:R-:W-:Y:S01]  /*0630*/  IADD3 R16, P0, PT, R15.reuse, R2, RZ ;  /* 0x000000020f107210 */ /* 0x040fe20007f1e0ff */
[----:B------:R-:W5:Y:S03]  /*0640*/  LDG.E.U8 R31, desc[UR14][R22.64] ;  /* 0x0000000e161f7981 */ /* 0x000f66000c1e1100 */
[----:B------:R-:W-:Y:S01]  /*0650*/  LEA.HI.X.SX32 R17, R15, R0, 0x1, P0 ;  /* 0x000000000f117211 */ /* 0x000fe200000f0eff */
[----:B------:R-:W-:Y:S01]  /*0660*/  IMAD R15, R7, 0x8, R27 ;  /* 0x00000008070f7824 */ /* 0x000fe200078e021b */
[-C--:B-1----:R-:W-:Y:S01]  /*0670*/  IADD3 R18, P0, PT, R27, R2.reuse, RZ ;  /* 0x000000021b127210 */ /* 0x082fe20007f1e0ff */
[----:B------:R1:W5:Y:S02]  /*0680*/  LDG.E.U8 R38, desc[UR14][R24.64] ;  /* 0x0000000e18267981 */ /* 0x000364000c1e1100 */
[----:B------:R-:W-:Y:S01]  /*0690*/  IMAD R29, R7, 0x8, R15 ;  /* 0x00000008071d7824 */ /* 0x000fe200078e020f */
[----:B------:R-:W-:Y:S01]  /*06a0*/  IADD3 R26, P1, PT, R15, R2, RZ ;  /* 0x000000020f1a7210 */ /* 0x000fe20007f3e0ff */
[----:B------:R1:W5:Y:S01]  /*06b0*/  LDG.E.U8 R40, desc[UR14][R16.64] ;  /* 0x0000000e10287981 */ /* 0x000362000c1e1100 */
[----:B------:R-:W-:-:S02]  /*06c0*/  LEA.HI.X.SX32 R19, R27, R0, 0x1, P0 ;  /* 0x000000001b137211 */ /* 0x000fc400000f0eff */
[----:B------:R-:W-:Y:S01]  /*06d0*/  LEA.HI.X.SX32 R27, R15, R0, 0x1, P1 ;  /* 0x000000000f1b7211 */ /* 0x000fe200008f0eff */
[----:B------:R-:W-:Y:S01]  /*06e0*/  IMAD R15, R7, 0x8, R29 ;  /* 0x00000008070f7824 */ /* 0x000fe200078e021d */
[C---:B0-----:R-:W-:Y:S01]  /*06f0*/  IADD3 R20, P0, PT, R29.reuse, R2, RZ ;  /* 0x000000021d147210 */ /* 0x041fe20007f1e0ff */
[----:B------:R0:W5:Y:S03]  /*0700*/  LDG.E.U8 R43, desc[UR14][R18.64] ;  /* 0x0000000e122b7981 */ /* 0x000166000c1e1100 */
[----:B------:R-:W-:Y:S01]  /*0710*/  LEA.HI.X.SX32 R21, R29, R0, 0x1, P0 ;  /* 0x000000001d157211 */ /* 0x000fe200000f0eff */
[----:B-1----:R-:W-:Y:S01]  /*0720*/  IMAD R25, R7, 0x8, R15 ;  /* 0x0000000807197824 */ /* 0x002fe200078e020f */
[C---:B------:R-:W-:Y:S01]  /*0730*/  IADD3 R22, P0, PT, R15.reuse, R2, RZ ;  /* 0x000000020f167210 */ /* 0x040fe20007f1e0ff */
[----:B------:R1:W5:Y:S03]  /*0740*/  LDG.E.U8 R42, desc[UR14][R26.64] ;  /* 0x0000000e1a2a7981 */ /* 0x000366000c1e1100 */
[----:B------:R-:W-:Y:S01]  /*0750*/  LEA.HI.X.SX32 R23, R15, R0, 0x1, P0 ;  /* 0x000000000f177211 */ /* 0x000fe200000f0eff */
[----:B------:R-:W-:Y:S01]  /*0760*/  IMAD R15, R7, 0x8, R25 ;  /* 0x00000008070f7824 */ /* 0x000fe200078e0219 */
[-C--:B------:R-:W-:Y:S01]  /*0770*/  IADD3 R16, P0, PT, R25, R2.reuse, RZ ;  /* 0x0000000219107210 */ /* 0x080fe20007f1e0ff */
        /* <DEDUP_REMOVED lines=135> */
[----:B0-----:R-:W-:Y:S01]  /*0ff0*/  IADD3 R18, P0, PT, R29, R2, RZ ;  /* 0x000000021d127210 */ /* 0x001fe20007f1e0ff */
[----:B------:R0:W5:Y:S02]  /*1000*/  LDG.E.U8 R79, desc[UR14][R16.64] ;  /* 0x0000000e104f7981 */ /* 0x000164000c1e1100 */
[----:B-1----:R-:W-:Y:S01]  /*1010*/  IMAD R27, R7, 0x8, R15 ;  /* 0x00000008071b7824 */ /* 0x002fe200078e020f */
[----:B------:R-:W-:Y:S01]  /*1020*/  LEA.HI.X.SX32 R19, R29, R0, 0x1, P0 ;  /* 0x000000001d137211 */ /* 0x000fe200000f0eff */
[----:B------:R-:W5:Y:S01]  /*1030*/  LDG.E.U8 R24, desc[UR14][R24.64] ;  /* 0x0000000e18187981 */ /* 0x000f62000c1e1100 */
[----:B------:R-:W-:Y:S01]  /*1040*/  IADD3 R20, P0, PT, R15, R2, RZ ;  /* 0x000000020f147210 */ /* 0x000fe20007f1e0ff */
[----:B------:R-:W-:-:S03]  /*1050*/  IMAD R29, R7, 0x8, R27 ;  /* 0x00000008071d7824 */ /* 0x000fc600078e021b */
[----:B------:R-:W-:Y:S01]  /*1060*/  LEA.HI.X.SX32 R21, R15, R0, 0x1, P0 ;  /* 0x000000000f157211 */ /* 0x000fe200000f0eff */
[----:B------:R-:W-:Y:S01]  /*1070*/  IMAD R7, R7, 0x8, R29 ;  /* 0x0000000807077824 */ /* 0x000fe200078e021d */
[-C--:B---3--:R-:W-:Y:S01]  /*1080*/  IADD3 R22, P0, PT, R27, R2.reuse, RZ ;  /* 0x000000021b167210 */ /* 0x088fe20007f1e0ff */
[----:B------:R-:W3:Y:S01]  /*1090*/  LDG.E.U8 R19, desc[UR14][R18.64] ;  /* 0x0000000e12137981 */ /* 0x000ee2000c1e1100 */
[----:B------:R-:W-:Y:S02]  /*10a0*/  IADD3 R26, P1, PT, R29, R2, RZ ;  /* 0x000000021d1a7210 */ /* 0x000fe40007f3e0ff */
[----:B------:R-:W-:Y:S01]  /*10b0*/  LEA.HI.X.SX32 R23, R27, R0, 0x1, P0 ;  /* 0x000000001b177211 */ /* 0x000fe200000f0eff */
[----:B------:R-:W3:Y:S01]  /*10c0*/  LDG.E.U8 R20, desc[UR14][R20.64] ;  /* 0x0000000e14147981 */ /* 0x000ee2000c1e1100 */
[----:B0-----:R-:W-:Y:S02]  /*10d0*/  IADD3 R16, P0, PT, R7, R2, RZ ;  /* 0x0000000207107210 */ /* 0x001fe40007f1e0ff */
[----:B------:R-:W-:-:S02]  /*10e0*/  LEA.HI.X.SX32 R27, R29, R0, 0x1, P1 ;  /* 0x000000001d1b7211 */ /* 0x000fc400008f0eff */
[----:B------:R-:W-:Y:S01]  /*10f0*/  LEA.HI.X.SX32 R17, R7, R0, 0x1, P0 ;  /* 0x0000000007117211 */ /* 0x000fe200000f0eff */
[----:B------:R-:W3:Y:S04]  /*1100*/  LDG.E.U8 R23, desc[UR14][R22.64] ;  /* 0x0000000e16177981 */ /* 0x000ee8000c1e1100 */
[----:B------:R-:W3:Y:S04]  /*1110*/  LDG.E.U8 R26, desc[UR14][R26.64] ;  /* 0x0000000e1a1a7981 */ /* 0x000ee8000c1e1100 */
[----:B------:R-:W3:Y:S01]  /*1120*/  LDG.E.U8 R17, desc[UR14][R16.64] ;  /* 0x0000000e10117981 */ /* 0x000ee2000c1e1100 */
[----:B------:R-:W0:Y:S01]  /*1130*/  S2UR UR4, SR_CgaCtaId ;  /* 0x00000000000479c3 */ /* 0x000e220000008800 */
[----:B------:R-:W-:-:S02]  /*1140*/  LOP3.LUT R0, R28, 0xc0, RZ, 0xc0, !PT ;  /* 0x000000c01c007812 */ /* 0x000fc400078ec0ff */
[----:B------:R-:W-:Y:S01]  /*1150*/  LOP3.LUT R7, R28, 0xff, RZ, 0xc0, !PT ;  /* 0x000000ff1c077812 */ /* 0x000fe200078ec0ff */
[----:B--2---:R-:W-:Y:S02]  /*1160*/  IMAD R3, R4, 0x100, R3 ;  /* 0x0000010004037824 */ /* 0x004fe400078e0203 */
[----:B------:R-:W-:Y:S01]  /*1170*/  IMAD R8, R9, 0x100, R8 ;  /* 0x0000010009087824 */ /* 0x000fe200078e0208 */
[----:B------:R-:W-:Y:S01]  /*1180*/  SHF.R.U32.HI R15, RZ, 0x2, R0 ;  /* 0x00000002ff0f7819 */ /* 0x000fe20000011600 */
[----:B------:R-:W-:Y:S01]  /*1190*/  UMOV UR11, 0x400 ;  /* 0x00000400000b7882 */ /* 0x000fe20000000000 */
[----:B------:R-:W-:Y:S01]  /*11a0*/  IMAD.SHL.U32 R0, R7, 0x2, RZ ;  /* 0x0000000207007824 */ /* 0x000fe200078e00ff */
[----:B------:R-:W-:Y:S01]  /*11b0*/  F2FP.F16.E4M3.UNPACK_B R3, R3 ;  /* 0x00000003ff03723e */ /* 0x000fe200020006ff */
[----:B----4-:R-:W-:Y:S01]  /*11c0*/  IMAD R10, R11, 0x100, R10 ;  /* 0x000001000b0a7824 */ /* 0x010fe200078e020a */
[----:B------:R-:W-:Y:S01]  /*11d0*/  F2FP.F16.E4M3.UNPACK_B R8, R8 ;  /* 0x00000008ff08723e */ /* 0x000fe200020006ff */
[----:B------:R-:W-:Y:S01]  /*11e0*/  IMAD R14, R33, 0x100, R14 ;  /* 0x00000100210e7824 */ /* 0x000fe200078e020e */
[----:B------:R-:W-:-:S02]  /*11f0*/  LOP3.LUT R15, R0, R15, RZ, 0x3c, !PT ;  /* 0x0000000f000f7212 */ /* 0x000fc400078e3cff */
[----:B------:R-:W-:Y:S02]  /*1200*/  PRMT R0, R3, 0x7632, R0 ;  /* 0x0000763203007816 */ /* 0x000fe40000000000 */
[----:B------:R-:W-:Y:S01]  /*1210*/  PRMT R2, R8, 0x7632, R2 ;  /* 0x0000763208027816 */ /* 0x000fe20000000002 */
[----:B------:R-:W-:Y:S01]  /*1220*/  IMAD R30, R35, 0x100, R30 ;  /* 0x00000100231e7824 */ /* 0x000fe200078e021e */
[----:B0-----:R-:W-:Y:S01]  /*1230*/  ULEA UR11, UR4, UR11, 0x18 ;  /* 0x0000000b040b7291 */ /* 0x001fe2000f8ec0ff */
[----:B------:R-:W-:Y:S01]  /*1240*/  F2FP.F16.E4M3.UNPACK_B R10, R10 ;  /* 0x0000000aff0a723e */ /* 0x000fe200020006ff */
[----:B------:R-:W-:Y:S01]  /*1250*/  IMAD R12, R13, 0x100, R12 ;  /* 0x000001000d0c7824 */ /* 0x000fe200078e020c */
[----:B------:R-:W-:Y:S01]  /*1260*/  F2FP.F16.E4M3.UNPACK_B R14, R14 ;  /* 0x0000000eff0e723e */ /* 0x000fe200020006ff */
[----:B------:R-:W0:Y:S01]  /*1270*/  LDCU UR4, c[0x0][0x3f0] ;  /* 0x00007e00ff0477ac */ /* 0x000e220008000800 */
[----:B------:R-:W-:Y:S01]  /*1280*/  F2FP.F16.E4M3.UNPACK_B R30, R30 ;  /* 0x0000001eff1e723e */ /* 0x000fe200020006ff */
[----:B-----5:R-:W-:-:S03]  /*1290*/  IMAD R32, R37, 0x100, R32 ;  /* 0x0000010025207824 */ /* 0x020fc600078e0220 */
[----:B------:R1:W-:Y:S01]  /*12a0*/  STS.U16 [R15+UR11], R3 ;  /* 0x000000030f007988 */ /* 0x0003e2000800040b */
[----:B------:R-:W-:-:S03]  /*12b0*/  F2FP.F16.E4M3.UNPACK_B R12, R12 ;  /* 0x0000000cff0c723e */ /* 0x000fc600020006ff */
[----:B------:R2:W-:Y:S01]  /*12c0*/  STS.U16 [R15+UR11+0x200], R0 ;  /* 0x000200000f007988 */ /* 0x0005e2000800040b */
[----:B------:R-:W-:-:S03]  /*12d0*/  F2FP.F16.E4M3.UNPACK_B R32, R32 ;  /* 0x00000020ff20723e */ /* 0x000fc600020006ff */
[----:B------:R4:W-:Y:S01]  /*12e0*/  STS.U16 [R15+UR11+0x600], R2 ;  /* 0x000600020f007988 */ /* 0x0009e2000800040b */
[----:B-1----:R-:W-:Y:S01]  /*12f0*/  PRMT R3, R10, 0x7632, R3 ;  /* 0x000076320a037816 */ /* 0x002fe20000000003 */
[----:B------:R-:W-:Y:S01]  /*1300*/  IMAD R34, R39, 0x100, R34 ;  /* 0x0000010027227824 */ /* 0x000fe200078e0222 */
[----:B--2---:R-:W-:Y:S01]  /*1310*/  PRMT R0, R14, 0x7632, R0 ;  /* 0x000076320e007816 */ /* 0x004fe20000000000 */
[----:B------:R-:W-:Y:S01]  /*1320*/  IMAD R36, R41, 0x100, R36 ;  /* 0x0000010029247824 */ /* 0x000fe200078e0224 */
[----:B----4-:R-:W-:Y:S01]  /*1330*/  PRMT R2, R30, 0x7632, R2 ;  /* 0x000076321e027816 */ /* 0x010fe20000000002 */
[----:B------:R1:W-:Y:S03]  /*1340*/  STS.U16 [R15+UR11+0xa00], R3 ;  /* 0x000a00030f007988 */ /* 0x0003e6000800040b */
[----:B------:R-:W-:Y:S01]  /*1350*/  F2FP.F16.E4M3.UNPACK_B R36, R36 ;  /* 0x00000024ff24723e */ /* 0x000fe200020006ff */
[----:B------:R-:W-:Y:S01]  /*1360*/  IMAD R31, R38, 0x100, R31 ;  /* 0x00000100261f7824 */ /* 0x000fe200078e021f */
[----:B------:R2:W-:Y:S04]  /*1370*/  STS.U16 [R15+UR11+0x1200], R0 ;  /* 0x001200000f007988 */ /* 0x0005e8000800040b */
[----:B------:R-:W-:Y:S01]  /*1380*/  F2FP.F16.E4M3.UNPACK_B R31, R31 ;  /* 0x0000001fff1f723e */ /* 0x000fe200020006ff */
[----:B------:R4:W-:Y:S01]  /*1390*/  STS.U16 [R15+UR11+0x1600], R2 ;  /* 0x001600020f007988 */ /* 0x0009e2000800040b */
[----:B------:R-:W-:Y:S01]  /*13a0*/  PRMT R4, R12, 0x7632, R4 ;  /* 0x000076320c047816 */ /* 0x000fe20000000004 */
[----:B------:R-:W-:Y:S01]  /*13b0*/  IMAD R40, R43, 0x100, R40 ;  /* 0x000001002b287824 */ /* 0x000fe200078e0228 */
[----:B-1----:R-:W-:-:S02]  /*13c0*/  PRMT R3, R32, 0x7632, R3 ;  /* 0x0000763220037816 */ /* 0x002fc40000000003 */
[----:B--2---:R-:W-:Y:S02]  /*13d0*/  PRMT R0, R36, 0x7632, R0 ;  /* 0x0000763224007816 */ /* 0x004fe40000000000 */
[----:B----4-:R-:W-:Y:S02]  /*13e0*/  PRMT R2, R31, 0x7632, R2 ;  /* 0x000076321f027816 */ /* 0x010fe40000000002 */
[----:B------:R-:W-:Y:S02]  /*13f0*/  F2FP.F16.E4M3.UNPACK_B R34, R34 ;  /* 0x00000022ff22723e */ /* 0x000fe400020006ff */
[----:B------:R-:W-:Y:S01]  /*1400*/  F2FP.F16.E4M3.UNPACK_B R40, R40 ;  /* 0x00000028ff28723e */ /* 0x000fe200020006ff */
[----:B------:R-:W-:Y:S01]  /*1410*/  IMAD R42, R45, 0x100, R42 ;  /* 0x000001002d2a7824 */ /* 0x000fe200078e022a */
[----:B------:R1:W-:Y:S01]  /*1420*/  STS.U16 [R15+UR11+0xe00], R4 ;  /* 0x000e00040f007988 */ /* 0x0003e2000800040b */
[----:B------:R-:W-:-:S03]  /*1430*/  IMAD R44, R47, 0x100, R44 ;  /* 0x000001002f2c7824 */ /* 0x000fc600078e022c */
[----:B------:R2:W-:Y:S02]  /*1440*/  STS.U16 [R15+UR11+0x1a00], R3 ;  /* 0x001a00030f007988 */ /* 0x0005e4000800040b */
[----:B------:R-:W-:Y:S01]  /*1450*/  F2FP.F16.E4M3.UNPACK_B R44, R44 ;  /* 0x0000002cff2c723e */ /* 0x000fe200020006ff */
[----:B------:R-:W-:Y:S01]  /*1460*/  IMAD R46, R49, 0x100, R46 ;  /* 0x00000100312e7824 */ /* 0x000fe200078e022e */
[----:B------:R4:W-:Y:S04]  /*1470*/  STS.U16 [R15+UR11+0x2200], R0 ;  /* 0x002200000f007988 */ /* 0x0009e8000800040b */
[----:B------:R-:W-:Y:S01]  /*1480*/  F2FP.F16.E4M3.UNPACK_B R46, R46 ;  /* 0x0000002eff2e723e */ /* 0x000fe200020006ff */
[----:B------:R5:W-:Y:S01]  /*1490*/  STS.U16 [R15+UR11+0x2600], R2 ;  /* 0x002600020f007988 */ /* 0x000be2000800040b */
[----:B-1----:R-:W-:Y:S01]  /*14a0*/  PRMT R4, R34, 0x7632, R4 ;  /* 0x0000763222047816 */ /* 0x002fe20000000004 */
[----:B------:R-:W-:Y:S01]  /*14b0*/  IMAD R48, R51, 0x100, R48 ;  /* 0x0000010033307824 */ /* 0x000fe200078e0230 */
[----:B--2---:R-:W-:-:S02]  /*14c0*/  PRMT R3, R40, 0x7632, R3 ;  /* 0x0000763228037816 */ /* 0x004fc40000000003 */
[----:B----4-:R-:W-:Y:S02]  /*14d0*/  PRMT R0, R44, 0x7632, R0 ;  /* 0x000076322c007816 */ /* 0x010fe40000000000 */
[----:B-----5:R-:W-:Y:S02]  /*14e0*/  PRMT R2, R46, 0x7632, R2 ;  /* 0x000076322e027816 */ /* 0x020fe40000000002 */
[----:B------:R-:W-:Y:S02]  /*14f0*/  F2FP.F16.E4M3.UNPACK_B R42, R42 ;  /* 0x0000002aff2a723e */ /* 0x000fe400020006ff */
[----:B------:R-:W-:Y:S01]  /*1500*/  F2FP.F16.E4M3.UNPACK_B R48, R48 ;  /* 0x00000030ff30723e */ /* 0x000fe200020006ff */
[----:B------:R-:W-:Y:S01]  /*1510*/  IMAD R50, R53, 0x100, R50 ;  /* 0x0000010035327824 */ /* 0x000fe200078e0232 */
[----:B------:R-:W-:Y:S01]  /*1520*/  STS.U16 [R15+UR11+0x400], R8 ;  /* 0x000400080f007988 */ /* 0x000fe2000800040b */
[----:B------:R-:W-:-:S03]  /*1530*/  IMAD R52, R55, 0x100, R52 ;  /* 0x0000010037347824 */ /* 0x000fc600078e0234 */
[----:B------:R-:W-:Y:S01]  /*1540*/  STS.U16 [R15+UR11+0x800], R10 ;  /* 0x0008000a0f007988 */ /* 0x000fe2000800040b */
[----:B------:R-:W-:Y:S02]  /*1550*/  F2FP.F16.E4M3.UNPACK_B R50, R50 ;  /* 0x00000032ff32723e */ /* 0x000fe400020006ff */
[----:B------:R-:W-:Y:S01]  /*1560*/  F2FP.F16.E4M3.UNPACK_B R52, R52 ;  /* 0x00000034ff34723e */ /* 0x000fe200020006ff */
[----:B------:R-:W-:Y:S01]  /*1570*/  IMAD R54, R57, 0x100, R54 ;  /* 0x0000010039367824 */ /* 0x000fe200078e0236 */
[----:B------:R1:W-:Y:S04]  /*1580*/  STS.U16 [R15+UR11+0x1e00], R4 ;  /* 0x001e00040f007988 */ /* 0x0003e8000800040b */
[----:B------:R-:W-:Y:S01]  /*1590*/  F2FP.F16.E4M3.UNPACK_B R54, R54 ;  /* 0x00000036ff36723e */ /* 0x000fe200020006ff */
[----:B------:R2:W-:Y:S01]  /*15a0*/  STS.U16 [R15+UR11+0x2a00], R3 ;  /* 0x002a00030f007988 */ /* 0x0005e2000800040b */
[----:B------:R-:W-:-:S03]  /*15b0*/  IMAD R56, R59, 0x100, R56 ;  /* 0x000001003b387824 */ /* 0x000fc600078e0238 */
[----:B------:R4:W-:Y:S01]  /*15c0*/  STS.U16 [R15+UR11+0x3200], R0 ;  /* 0x003200000f007988 */ /* 0x0009e2000800040b */
[----:B-1----:R-:W-:-:S03]  /*15d0*/  PRMT R4, R42, 0x7632, R4 ;  /* 0x000076322a047816 */ /* 0x002fc60000000004 */
[----:B------:R1:W-:Y:S01]  /*15e0*/  STS.U16 [R15+UR11+0x3600], R2 ;  /* 0x003600020f007988 */ /* 0x0003e2000800040b */
[----:B--2---:R-:W-:Y:S02]  /*15f0*/  PRMT R3, R48, 0x7632, R3 ;  /* 0x0000763230037816 */ /* 0x004fe40000000003 */
[----:B------:R-:W-:Y:S02]  /*1600*/  F2FP.F16.E4M3.UNPACK_B R56, R56 ;  /* 0x00000038ff38723e */ /* 0x000fe400020006ff */
[----:B----4-:R-:W-:Y:S01]  /*1610*/  PRMT R0, R52, 0x7632, R0 ;  /* 0x0000763234007816 */ /* 0x010fe20000000000 */
[----:B------:R-:W-:Y:S01]  /*1620*/  IMAD R58, R61, 0x100, R58 ;  /* 0x000001003d3a7824 */ /* 0x000fe200078e023a */
[----:B-1----:R-:W-:Y:S01]  /*1630*/  PRMT R2, R54, 0x7632, R2 ;  /* 0x0000763236027816 */ /* 0x002fe20000000002 */
[----:B------:R-:W-:Y:S01]  /*1640*/  IMAD R60, R63, 0x100, R60 ;  /* 0x000001003f3c7824 */ /* 0x000fe200078e023c */
[----:B------:R-:W-:Y:S04]  /*1650*/  STS.U16 [R15+UR11+0xc00], R12 ;  /* 0x000c000c0f007988 */ /* 0x000fe8000800040b */
[----:B------:R-:W-:Y:S01]  /*1660*/  F2FP.F16.E4M3.UNPACK_B R60, R60 ;  /* 0x0000003cff3c723e */ /* 0x000fe200020006ff */
[----:B------:R-:W-:Y:S01]  /*1670*/  IMAD R62, R65, 0x100, R62 ;  /* 0x00000100413e7824 */ /* 0x000fe200078e023e */
[----:B------:R-:W-:Y:S04]  /*1680*/  STS.U16 [R15+UR11+0x1000], R14 ;  /* 0x0010000e0f007988 */ /* 0x000fe8000800040b */
[----:B------:R-:W-:Y:S01]  /*1690*/  F2FP.F16.E4M3.UNPACK_B R62, R62 ;  /* 0x0000003eff3e723e */ /* 0x000fe200020006ff */
[----:B------:R-:W-:Y:S01]  /*16a0*/  STS.U16 [R15+UR11+0x1400], R30 ;  /* 0x0014001e0f007988 */ /* 0x000fe2000800040b */
[----:B------:R-:W-:-:S03]  /*16b0*/  IMAD R64, R67, 0x100, R64 ;  /* 0x0000010043407824 */ /* 0x000fc600078e0240 */
[----:B------:R-:W-:Y:S04]  /*16c0*/  STS.U16 [R15+UR11+0x2000], R36 ;  /* 0x002000240f007988 */ /* 0x000fe8000800040b */
[----:B------:R-:W-:Y:S04]  /*16d0*/  STS.U16 [R15+UR11+0x2400], R31 ;  /* 0x0024001f0f007988 */ /* 0x000fe8000800040b */
[----:B------:R-:W-:Y:S01]  /*16e0*/  STS.U16 [R15+UR11+0x2800], R40 ;  /* 0x002800280f007988 */ /* 0x000fe2000800040b */
[----:B------:R-:W-:Y:S02]  /*16f0*/  IMAD R66, R69, 0x100, R66 ;  /* 0x0000010045427824 */ /* 0x000fe400078e0242 */
[----:B------:R-:W-:-:S05]  /*1700*/  IMAD R68, R71, 0x100, R68 ;  /* 0x0000010047447824 */ /* 0x000fca00078e0244 */
[----:B------:R-:W-:Y:S01]  /*1710*/  F2FP.F16.E4M3.UNPACK_B R68, R68 ;  /* 0x00000044ff44723e */ /* 0x000fe200020006ff */
[----:B------:R-:W-:-:S05]  /*1720*/  IMAD R70, R73, 0x100, R70 ;  /* 0x0000010049467824 */ /* 0x000fca00078e0246 */
[----:B------:R-:W-:Y:S01]  /*1730*/  F2FP.F16.E4M3.UNPACK_B R70, R70 ;  /* 0x00000046ff46723e */ /* 0x000fe200020006ff */
[----:B------:R-:W-:Y:S04]  /*1740*/  STS.U16 [R15+UR11+0x2c00], R42 ;  /* 0x002c002a0f007988 */ /* 0x000fe8000800040b */
[----:B------:R-:W-:Y:S04]  /*1750*/  STS.U16 [R15+UR11+0x3000], R44 ;  /* 0x0030002c0f007988 */ /* 0x000fe8000800040b */
[----:B------:R-:W-:Y:S04]  /*1760*/  STS.U16 [R15+UR11+0x3400], R46 ;  /* 0x0034002e0f007988 */ /* 0x000fe8000800040b */
[----:B------:R-:W-:Y:S04]  /*1770*/  STS.U16 [R15+UR11+0x3800], R48 ;  /* 0x003800300f007988 */ /* 0x000fe8000800040b */
[----:B------:R-:W-:Y:S01]  /*1780*/  STS.U16 [R15+UR11+0x3c00], R50 ;  /* 0x003c00320f007988 */ /* 0x000fe2000800040b */
[----:B------:R-:W-:-:S02]  /*1790*/  IMAD R76, R79, 0x100, R76 ;  /* 0x000001004f4c7824 */ /* 0x000fc400078e024c */
[----:B---3--:R-:W-:-:S03]  /*17a0*/  IMAD R19, R19, 0x100, R24 ;  /* 0x0000010013137824 */ /* 0x008fc600078e0218 */
[----:B------:R-:W-:Y:S02]  /*17b0*/  F2FP.F16.E4M3.UNPACK_B R76, R76 ;  /* 0x0000004cff4c723e */ /* 0x000fe400020006ff */
[----:B------:R-:W-:Y:S01]  /*17c0*/  F2FP.F16.E4M3.UNPACK_B R19, R19 ;  /* 0x00000013ff13723e */ /* 0x000fe200020006ff */
[----:B------:R-:W-:Y:S02]  /*17d0*/  IMAD R20, R23, 0x100, R20 ;  /* 0x0000010017147824 */ /* 0x000fe400078e0214 */
[----:B------:R-:W-:-:S03]  /*17e0*/  IMAD R17, R17, 0x100, R26 ;  /* 0x0000010011117824 */ /* 0x000fc600078e021a */
[----:B------:R-:W-:Y:S02]  /*17f0*/  F2FP.F16.E4M3.UNPACK_B R20, R20 ;  /* 0x00000014ff14723e */ /* 0x000fe400020006ff */
[----:B------:R-:W-:Y:S02]  /*1800*/  F2FP.F16.E4M3.UNPACK_B R17, R17 ;  /* 0x00000011ff11723e */ /* 0x000fe400020006ff */
[----:B------:R-:W-:Y:S02]  /*1810*/  PRMT R8, R19, 0x7632, R8 ;  /* 0x0000763213087816 */ /* 0x000fe40000000008 */
[----:B------:R-:W-:Y:S02]  /*1820*/  PRMT R9, R20, 0x7632, R9 ;  /* 0x0000763214097816 */ /* 0x000fe40000000009 */
[----:B------:R-:W-:Y:S01]  /*1830*/  PRMT R10, R17, 0x7632, R10 ;  /* 0x00007632110a7816 */ /* 0x000fe2000000000a */
[----:B------:R-:W-:Y:S04]  /*1840*/  STS.U16 [R15+UR11+0x4000], R52 ;  /* 0x004000340f007988 */ /* 0x000fe8000800040b */
        /* <DEDUP_REMOVED lines=9> */
[----:B------:R-:W-:Y:S01]  /*18e0*/  STS.U16 [R15+UR11+0x7e00], R10 ;  /* 0x007e000a0f007988 */ /* 0x000fe2000800040b */
[----:B------:R-:W-:-:S03]  /*18f0*/  F2FP.F16.E4M3.UNPACK_B R58, R58 ;  /* 0x0000003aff3a723e */ /* 0x000fc600020006ff */
[----:B------:R1:W-:Y:S01]  /*1900*/  STS.U16 [R15+UR11+0x2e00], R4 ;  /* 0x002e00040f007988 */ /* 0x0003e2000800040b */
[----:B------:R-:W-:-:S03]  /*1910*/  F2FP.F16.E4M3.UNPACK_B R64, R64 ;  /* 0x00000040ff40723e */ /* 0x000fc600020006ff */
[----:B------:R2:W-:Y:S01]  /*1920*/  STS.U16 [R15+UR11+0x3a00], R3 ;  /* 0x003a00030f007988 */ /* 0x0005e2000800040b */
[----:B------:R-:W-:-:S03]  /*1930*/  F2FP.F16.E4M3.UNPACK_B R66, R66 ;  /* 0x00000042ff42723e */ /* 0x000fc600020006ff */
[----:B------:R3:W-:Y:S01]  /*1940*/  STS.U16 [R15+UR11+0x4200], R0 ;  /* 0x004200000f007988 */ /* 0x0007e2000800040b */
[----:B-1----:R-:W-:-:S03]  /*1950*/  PRMT R4, R50, 0x7632, R4 ;  /* 0x0000763232047816 */ /* 0x002fc60000000004 */
[----:B------:R1:W-:Y:S01]  /*1960*/  STS.U16 [R15+UR11+0x4600], R2 ;  /* 0x004600020f007988 */ /* 0x0003e2000800040b */
[----:B--2---:R-:W-:Y:S01]  /*1970*/  PRMT R3, R56, 0x7632, R3 ;  /* 0x0000763238037816 */ /* 0x004fe20000000003 */
[----:B------:R-:W-:Y:S01]  /*1980*/  IMAD R72, R75, 0x100, R72 ;  /* 0x000001004b487824 */ /* 0x000fe200078e0248 */
[----:B---3--:R-:W-:Y:S01]  /*1990*/  PRMT R0, R60, 0x7632, R0 ;  /* 0x000076323c007816 */ /* 0x008fe20000000000 */
[----:B------:R-:W-:Y:S01]  /*19a0*/  IMAD R74, R77, 0x100, R74 ;  /* 0x000001004d4a7824 */ /* 0x000fe200078e024a */
[----:B-1----:R-:W-:Y:S01]  /*19b0*/  PRMT R2, R62, 0x7632, R2 ;  /* 0x000076323e027816 */ /* 0x002fe20000000002 */
[----:B------:R1:W-:Y:S01]  /*19c0*/  STS.U16 [R15+UR11+0x3e00], R4 ;  /* 0x003e00040f007988 */ /* 0x0003e2000800040b */
[----:B0-----:R-:W-:-:S03]  /*19d0*/  UISETP.GE.AND UP0, UPT, UR4, 0x1, UPT ;  /* 0x000000010400788c */ /* 0x001fc6000bf06270 */
[----:B------:R0:W-:Y:S01]  /*19e0*/  STS.U16 [R15+UR11+0x4a00], R3 ;  /* 0x004a00030f007988 */ /* 0x0001e2000800040b */
[----:B------:R-:W-:-:S03]  /*19f0*/  F2FP.F16.E4M3.UNPACK_B R72, R72 ;  /* 0x00000048ff48723e */ /* 0x000fc600020006ff */
[----:B------:R2:W-:Y:S01]  /*1a00*/  STS.U16 [R15+UR11+0x5200], R0 ;  /* 0x005200000f007988 */ /* 0x0005e2000800040b */
[----:B-1----:R-:W-:-:S03]  /*1a10*/  PRMT R4, R58, 0x7632, R4 ;  /* 0x000076323a047816 */ /* 0x002fc60000000004 */
[----:B------:R1:W-:Y:S01]  /*1a20*/  STS.U16 [R15+UR11+0x5600], R2 ;  /* 0x005600020f007988 */ /* 0x0003e2000800040b */
[----:B0-----:R-:W-:Y:S02]  /*1a30*/  PRMT R3, R64, 0x7632, R3 ;  /* 0x0000763240037816 */ /* 0x001fe40000000003 */
[----:B------:R-:W-:Y:S02]  /*1a40*/  F2FP.F16.E4M3.UNPACK_B R74, R74 ;  /* 0x0000004aff4a723e */ /* 0x000fe400020006ff */
[----:B--2---:R-:W-:Y:S02]  /*1a50*/  PRMT R0, R66, 0x7632, R0 ;  /* 0x0000763242007816 */ /* 0x004fe40000000000 */
[----:B-1----:R-:W-:Y:S01]  /*1a60*/  PRMT R2, R68, 0x7632, R2 ;  /* 0x0000763244027816 */ /* 0x002fe20000000002 */
[----:B------:R0:W-:Y:S04]  /*1a70*/  STS.U16 [R15+UR11+0x4e00], R4 ;  /* 0x004e00040f007988 */ /* 0x0001e8000800040b */
[----:B------:R1:W-:Y:S04]  /*1a80*/  STS.U16 [R15+UR11+0x5a00], R3 ;  /* 0x005a00030f007988 */ /* 0x0003e8000800040b */
[----:B------:R2:W-:Y:S01]  /*1a90*/  STS.U16 [R15+UR11+0x5e00], R0 ;  /* 0x005e00000f007988 */ /* 0x0005e2000800040b */
[----:B0-----:R-:W-:-:S03]  /*1aa0*/  PRMT R4, R74, 0x7632, R4 ;  /* 0x000076324a047816 */ /* 0x001fc60000000004 */
[----:B------:R0:W-:Y:S01]  /*1ab0*/  STS.U16 [R15+UR11+0x6200], R2 ;  /* 0x006200020f007988 */ /* 0x0001e2000800040b */
[----:B-1----:R-:W-:Y:S02]  /*1ac0*/  PRMT R3, R70, 0x7632, R3 ;  /* 0x0000763246037816 */ /* 0x002fe40000000003 */
[----:B--2---:R-:W-:Y:S02]  /*1ad0*/  PRMT R0, R72, 0x7632, R0 ;  /* 0x0000763248007816 */ /* 0x004fe40000000000 */
[----:B0-----:R-:W-:Y:S01]  /*1ae0*/  PRMT R2, R76, 0x7632, R2 ;  /* 0x000076324c027816 */ /* 0x001fe20000000002 */
[----:B------:R0:W-:Y:S01]  /*1af0*/  STS.U16 [R15+UR11+0x1800], R32 ;  /* 0x001800200f007988 */ /* 0x0001e2000800040b */
[----:B------:R-:W-:Y:S01]  /*1b00*/  IMAD.MOV.U32 R35, RZ, RZ, 0x3f800000 ;  /* 0x3f800000ff237424 */ /* 0x000fe200078e00ff */
[----:B------:R-:W-:Y:S01]  /*1b10*/  CS2R R120, SRZ ;  /* 0x0000000000787805 */ /* 0x000fe2000001ff00 */
[----:B------:R-:W-:Y:S01]  /*1b20*/  IMAD.MOV.U32 R33, RZ, RZ, 0x3f800000 ;  /* 0x3f800000ff217424 */ /* 0x000fe200078e00ff */
[----:B------:R1:W-:Y:S01]  /*1b30*/  STS.U16 [R15+UR11+0x1c00], R34 ;  /* 0x001c00220f007988 */ /* 0x0003e2000800040b */
[----:B------:R-:W-:-:S02]  /*1b40*/  CS2R R122, SRZ ;  /* 0x00000000007a7805 */ /* 0x000fc4000001ff00 */
[----:B------:R-:W-:Y:S02]  /*1b50*/  CS2R R108, SRZ ;  /* 0x00000000006c7805 */ /* 0x000fe4000001ff00 */
[----:B------:R-:W-:Y:S01]  /*1b60*/  CS2R R110, SRZ ;  /* 0x00000000006e7805 */ /* 0x000fe2000001ff00 */
[----:B------:R2:W-:Y:S01]  /*1b70*/  STS.U16 [R15+UR11+0x4800], R56 ;  /* 0x004800380f007988 */ /* 0x0005e2000800040b */
[----:B------:R-:W-:Y:S01]  /*1b80*/  CS2R R112, SRZ ;  /* 0x0000000000707805 */ /* 0x000fe2000001ff00 */
[----:B0-----:R-:W-:Y:S01]  /*1b90*/  IMAD.MOV.U32 R32, RZ, RZ, 0x3f800000 ;  /* 0x3f800000ff207424 */ /* 0x001fe200078e00ff */
[----:B------:R-:W-:Y:S01]  /*1ba0*/  CS2R R114, SRZ ;  /* 0x0000000000727805 */ /* 0x000fe2000001ff00 */
[----:B------:R0:W-:Y:S01]  /*1bb0*/  STS.U16 [R15+UR11+0x4c00], R58 ;  /* 0x004c003a0f007988 */ /* 0x0001e2000800040b */
[----:B------:R-:W-:Y:S01]  /*1bc0*/  CS2R R124, SRZ ;  /* 0x00000000007c7805 */ /* 0x000fe2000001ff00 */
[----:B-1----:R-:W-:Y:S01]  /*1bd0*/  IMAD.MOV.U32 R34, RZ, RZ, 0x3f800000 ;  /* 0x3f800000ff227424 */ /* 0x002fe200078e00ff */
[----:B------:R-:W-:Y:S01]  /*1be0*/  CS2R R126, SRZ ;  /* 0x00000000007e7805 */ /* 0x000fe2000001ff00 */
[----:B------:R1:W-:Y:S01]  /*1bf0*/  STS.U16 [R15+UR11+0x5000], R60 ;  /* 0x0050003c0f007988 */ /* 0x0003e2000800040b */
[----:B------:R-:W-:-:S02]  /*1c00*/  CS2R R116, SRZ ;  /* 0x0000000000747805 */ /* 0x000fc4000001ff00 */
[----:B--2---:R-:W-:Y:S02]  /*1c10*/  CS2R R56, SRZ ;  /* 0x0000000000387805 */ /* 0x004fe4000001ff00 */
[----:B------:R-:W-:Y:S01]  /*1c20*/  CS2R R118, SRZ ;  /* 0x0000000000767805 */ /* 0x000fe2000001ff00 */
[----:B------:R2:W-:Y:S01]  /*1c30*/  STS.U16 [R15+UR11+0x5400], R62 ;  /* 0x0054003e0f007988 */ /* 0x0005e2000800040b */
[----:B------:R-:W-:Y:S02]  /*1c40*/  CS2R R80, SRZ ;  /* 0x0000000000507805 */ /* 0x000fe4000001ff00 */
[----:B0-----:R-:W-:Y:S02]  /*1c50*/  CS2R R58, SRZ ;  /* 0x00000000003a7805 */ /* 0x001fe4000001ff00 */
[----:B------:R-:W-:Y:S01]  /*1c60*/  CS2R R82, SRZ ;  /* 0x0000000000527805 */ /* 0x000fe2000001ff00 */
[----:B------:R0:W-:Y:S01]  /*1c70*/  STS.U16 [R15+UR11+0x5800], R64 ;  /* 0x005800400f007988 */ /* 0x0001e2000800040b */
[----:B------:R-:W-:-:S02]  /*1c80*/  CS2R R104, SRZ ;  /* 0x0000000000687805 */ /* 0x000fc4000001ff00 */
[----:B-1----:R-:W-:Y:S02]  /*1c90*/  CS2R R60, SRZ ;  /* 0x00000000003c7805 */ /* 0x002fe4000001ff00 */
[----:B------:R-:W-:Y:S01]  /*1ca0*/  CS2R R106, SRZ ;  /* 0x00000000006a7805 */ /* 0x000fe2000001ff00 */
[----:B------:R1:W-:Y:S01]  /*1cb0*/  STS.U16 [R15+UR11+0x5c00], R66 ;  /* 0x005c00420f007988 */ /* 0x0003e2000800040b */
[----:B------:R-:W-:Y:S02]  /*1cc0*/  CS2R R96, SRZ ;  /* 0x0000000000607805 */ /* 0x000fe4000001ff00 */
[----:B--2---:R-:W-:Y:S02]  /*1cd0*/  CS2R R62, SRZ ;  /* 0x00000000003e7805 */ /* 0x004fe4000001ff00 */
[----:B------:R-:W-:Y:S01]  /*1ce0*/  CS2R R98, SRZ ;  /* 0x0000000000627805 */ /* 0x000fe2000001ff00 */
[----:B------:R2:W-:Y:S01]  /*1cf0*/  STS.U16 [R15+UR11+0x6600], R3 ;  /* 0x006600030f007988 */ /* 0x0005e2000800040b */
[----:B------:R-:W-:-:S02]  /*1d00*/  CS2R R100, SRZ ;  /* 0x0000000000647805 */ /* 0x000fc4000001ff00 */
[----:B0-----:R-:W-:Y:S02]  /*1d10*/  CS2R R64, SRZ ;  /* 0x0000000000407805 */ /* 0x001fe4000001ff00 */
[----:B------:R-:W-:Y:S01]  /*1d20*/  CS2R R102, SRZ ;  /* 0x0000000000667805 */ /* 0x000fe2000001ff00 */
[----:B------:R0:W-:Y:S01]  /*1d30*/  STS.U16 [R15+UR11+0x6800], R72 ;  /* 0x006800480f007988 */ /* 0x0001e2000800040b */
[----:B------:R-:W-:Y:S02]  /*1d40*/  CS2R R92, SRZ ;  /* 0x00000000005c7805 */ /* 0x000fe4000001ff00 */
[----:B-1----:R-:W-:Y:S02]  /*1d50*/  CS2R R66, SRZ ;  /* 0x0000000000427805 */ /* 0x002fe4000001ff00 */
[----:B------:R-:W-:Y:S01]  /*1d60*/  CS2R R94, SRZ ;  /* 0x00000000005e7805 */ /* 0x000fe2000001ff00 */
[----:B------:R1:W-:Y:S01]  /*1d70*/  STS.U16 [R15+UR11+0x6a00], R0 ;  /* 0x006a00000f007988 */ /* 0x0003e2000800040b */
[----:B------:R-:W-:Y:S01]  /*1d80*/  CS2R R84, SRZ ;  /* 0x0000000000547805 */ /* 0x000fe2000001ff00 */
[----:B--2---:R-:W-:Y:S01]  /*1d90*/  IMAD.MOV.U32 R3, RZ, RZ, -0x800000 ;  /* 0xff800000ff037424 */ /* 0x004fe200078e00ff */
[----:B------:R-:W-:Y:S01]  /*1da0*/  CS2R R86, SRZ ;  /* 0x0000000000567805 */ /* 0x000fe2000001ff00 */
[----:B------:R2:W-:Y:S01]  /*1db0*/  STS.U16 [R15+UR11+0x6c00], R74 ;  /* 0x006c004a0f007988 */ /* 0x0005e2000800040b */
[----:B------:R-:W-:-:S02]  /*1dc0*/  CS2R R88, SRZ ;  /* 0x0000000000587805 */ /* 0x000fc4000001ff00 */
[----:B0-----:R-:W-:Y:S02]  /*1dd0*/  CS2R R72, SRZ ;  /* 0x0000000000487805 */ /* 0x001fe4000001ff00 */
[----:B------:R-:W-:Y:S01]  /*1de0*/  CS2R R90, SRZ ;  /* 0x00000000005a7805 */ /* 0x000fe2000001ff00 */
[----:B------:R0:W-:Y:S01]  /*1df0*/  STS.U16 [R15+UR11+0x6e00], R4 ;  /* 0x006e00040f007988 */ /* 0x0001e2000800040b */
[----:B-1----:R-:W-:-:S03]  /*1e00*/  IMAD.MOV.U32 R0, RZ, RZ, -0x800000 ;  /* 0xff800000ff007424 */ /* 0x002fc600078e00ff */
[----:B------:R1:W-:Y:S01]  /*1e10*/  STS.U16 [R15+UR11+0x7200], R2 ;  /* 0x007200020f007988 */ /* 0x0003e2000800040b */
[----:B--2---:R-:W-:Y:S01]  /*1e20*/  CS2R R74, SRZ ;  /* 0x00000000004a7805 */ /* 0x004fe2000001ff00 */
[----:B0-----:R-:W-:Y:S02]  /*1e30*/  IMAD.MOV.U32 R4, RZ, RZ, -0x800000 ;  /* 0xff800000ff047424 */ /* 0x001fe400078e00ff */
[----:B-1----:R-:W-:Y:S01]  /*1e40*/  IMAD.MOV.U32 R2, RZ, RZ, -0x800000 ;  /* 0xff800000ff027424 */ /* 0x002fe200078e00ff */
[----:B------:R-:W-:Y:S06]  /*1e50*/  BRA.U !UP0, `(.L_x_0) ;  /* 0x0000008508487547 */ /* 0x000fec000b800000 */
[----:B------:R-:W0:Y:S01]  /*1e60*/  LDC R33, c[0x0][0x3d8] ;  /* 0x0000f600ff217b82 */ /* 0x000e220000000800 */
[----:B------:R-:W1:Y:S01]  /*1e70*/  LDCU.64 UR8, c[0x0][0x3d0] ;  /* 0x00007a00ff0877ac */ /* 0x000e620008000a00 */
[----:B------:R-:W-:Y:S01]  /*1e80*/  LOP3.LUT P0, RZ, R28, 0x3, RZ, 0xc0, !PT ;  /* 0x000000031cff7812 */ /* 0x000fe2000780c0ff */
[----:B------:R-:W-:Y:S01]  /*1e90*/  IMAD.MOV.U32 R55, RZ, RZ, -0x800000 ;  /* 0xff800000ff377424 */ /* 0x000fe200078e00ff */
[C---:B------:R-:W-:Y:S01]  /*1ea0*/  ISETP.GE.U32.AND P1, PT, R7.reuse, 0x80, PT ;  /* 0x000000800700780c */ /* 0x040fe20003f26070 */
[----:B------:R-:W2:Y:S01]  /*1eb0*/  LDCU.64 UR6, c[0x0][0x3c0] ;  /* 0x00007800ff0677ac */ /* 0x000ea20008000a00 */
[----:B------:R-:W-:Y:S01]  /*1ec0*/  ISETP.LT.U32.AND P0, PT, R7, 0x80, !P0 ;  /* 0x000000800700780c */ /* 0x000fe20004701070 */
[----:B------:R-:W-:Y:S01]  /*1ed0*/  IMAD.MOV.U32 R138, RZ, RZ, -0x800000 ;  /* 0xff800000ff8a7424 */ /* 0x000fe200078e00ff */
[----:B------:R-:W3:Y:S01]  /*1ee0*/  LDC.64 R30, c[0x0][0x390] ;  /* 0x0000e400ff1e7b82 */ /* 0x000ee20000000a00 */
[----:B------:R-:W4:Y:S01]  /*1ef0*/  LDCU.64 UR4, c[0x0][0x388] ;  /* 0x00007100ff0477ac */ /* 0x000f220008000a00 */
[----:B------:R-:W-:-:S02]  /*1f00*/  CS2R R64, SRZ ;  /* 0x0000000000407805 */ /* 0x000fc4000001ff00 */
[----:B------:R-:W-:Y:S02]  /*1f10*/  CS2R R66, SRZ ;  /* 0x0000000000427805 */ /* 0x000fe4000001ff00 */
[----:B------:R-:W-:Y:S02]  /*1f20*/  CS2R R60, SRZ ;  /* 0x00000000003c7805 */ /* 0x000fe4000001ff00 */
[----:B------:R-:W-:Y:S02]  /*1f30*/  CS2R R62, SRZ ;  /* 0x00000000003e7805 */ /* 0x000fe4000001ff00 */
[----:B------:R-:W-:Y:S02]  /*1f40*/  CS2R R120, SRZ ;  /* 0x0000000000787805 */ /* 0x000fe4000001ff00 */
[----:B------:R-:W-:Y:S01]  /*1f50*/  CS2R R122, SRZ ;  /* 0x00000000007a7805 */ /* 0x000fe2000001ff00 */
[----:B------:R-:W5:Y:S01]  /*1f60*/  LDC R10, c[0x0][0x3c8] ;  /* 0x0000f200ff0a7b82 */ /* 0x000f620000000800 */
[----:B------:R-:W-:-:S02]  /*1f70*/  CS2R R108, SRZ ;  /* 0x00000000006c7805 */ /* 0x000fc4000001ff00 */
[----:B------:R-:W-:Y:S01]  /*1f80*/  CS2R R110, SRZ ;  /* 0x00000000006e7805 */ /* 0x000fe2000001ff00 */
[----:B-1----:R-:W-:Y:S01]  /*1f90*/  UIMAD UR8, UR10, UR8, URZ ;  /* 0x000000080a0872a4 */ /* 0x002fe2000f8e02ff */
[----:B------:R-:W-:Y:S01]  /*1fa0*/  IMAD R5, R5, UR9, RZ ;  /* 0x0000000905057c24 */ /* 0x000fe2000f8e02ff */
[----:B------:R-:W-:Y:S02]  /*1fb0*/  CS2R R56, SRZ ;  /* 0x0000000000387805 */ /* 0x000fe4000001ff00 */
[----:B------:R-:W-:Y:S01]  /*1fc0*/  CS2R R58, SRZ ;  /* 0x00000000003a7805 */ /* 0x000fe2000001ff00 */
[----:B------:R-:W-:Y:S01]  /*1fd0*/  USHF.R.S32.HI UR49, URZ, 0x1f, UR8 ;  /* 0x0000001fff317899 */ /* 0x000fe20008011408 */
[----:B0-----:R-:W-:Y:S01]  /*1fe0*/  IMAD R0, R6, R33, RZ ;  /* 0x0000002106007224 */ /* 0x001fe200078e02ff */
[----:B------:R-:W-:Y:S01]  /*1ff0*/  SHF.R.S32.HI R6, RZ, 0x1f, R5 ;  /* 0x0000001fff067819 */ /* 0x000fe20000011405 */
[----:B--2---:R-:W-:Y:S01]  /*2000*/  UIMAD UR6, UR10, UR6, URZ ;  /* 0x000000060a0672a4 */ /* 0x004fe2000f8e02ff */
[----:B------:R-:W-:Y:S01]  /*2010*/  CS2R R112, SRZ ;  /* 0x0000000000707805 */ /* 0x000fe2000001ff00 */
[----:B------:R-:W-:Y:S01]  /*2020*/  IMAD R2, R33, 0x8, R0 ;  /* 0x0000000821027824 */ /* 0x000fe200078e0200 */
[----:B------:R-:W-:Y:S01]  /*2030*/  USHF.L.U32 UR20, UR7, 0x1, URZ ;  /* 0x0000000107147899 */ /* 0x000fe200080006ff */
[----:B------:R-:W-:Y:S01]  /*2040*/  CS2R R114, SRZ ;  /* 0x0000000000727805 */ /* 0x000fe2000001ff00 */
[----:B----4-:R-:W-:Y:S01]  /*2050*/  UIADD3 UR13, UP0, UPT, UR6, UR4, URZ ;  /* 0x00000004060d7290 */ /* 0x010fe2000ff1e0ff */
[----:B---3--:R-:W-:Y:S01]  /*2060*/  IADD3 R29, P2, P3, R5, UR8, R30 ;  /* 0x00000008051d7c10 */ /* 0x008fe2000fb5e01e */
[----:B------:R-:W-:Y:S01]  /*2070*/  IMAD R3, R33, 0x8, R2 ;  /* 0x0000000821037824 */ /* 0x000fe200078e0202 */
[----:B------:R-:W-:Y:S01]  /*2080*/  UIMAD UR21, UR7, 0x3, URZ ;  /* 0x00000003071578a4 */ /* 0x000fe2000f8e02ff */
[----:B------:R-:W-:-:S02]  /*2090*/  CS2R R124, SRZ ;  /* 0x00000000007c7805 */ /* 0x000fc4000001ff00 */
[----:B------:R-:W-:Y:S01]  /*20a0*/  IADD3.X R31, PT, PT, R6, UR49, R31, P2, P3 ;  /* 0x00000031061f7c10 */ /* 0x000fe200097e641f */
[C---:B------:R-:W-:Y:S01]  /*20b0*/  IMAD R4, R33.reuse, 0x8, R3 ;  /* 0x0000000821047824 */ /* 0x040fe200078e0203 */
[-C--:B------:R-:W-:Y:S01]  /*20c0*/  IADD3 R28, P3, PT, R0, R29.reuse, RZ ;  /* 0x0000001d001c7210 */ /* 0x080fe20007f7e0ff */
[----:B------:R-:W-:Y:S01]  /*20d0*/  ULEA.HI.X.SX32 UR12, UR6, UR5, 0x1, UP0 ;  /* 0x00000005060c7291 */ /* 0x000fe200080f0eff */
[----:B------:R-:W-:Y:S01]  /*20e0*/  IADD3 R32, P4, PT, R2, R29, RZ ;  /* 0x0000001d02207210 */ /* 0x000fe20007f9e0ff */
[----:B------:R-:W-:Y:S01]  /*20f0*/  IMAD R8, R33, 0x8, R4 ;  /* 0x0000000821087824 */ /* 0x000fe200078e0204 */
[----:B------:R-:W-:Y:S01]  /*2100*/  LEA.HI.X.SX32 R30, R0, R31, 0x1, P3 ;  /* 0x0000001f001e7211 */ /* 0x000fe200018f0eff */
[----:B------:R0:W-:Y:S01]  /*2110*/  STL [R1+0x74], R28 ;  /* 0x0000741c01007387 */ /* 0x0001e20000100800 */
[----:B-----5:R-:W-:Y:S01]  /*2120*/  IMAD R9, R7, R10, RZ ;  /* 0x0000000a07097224 */ /* 0x020fe200078e02ff */
[----:B------:R-:W-:Y:S01]  /*2130*/  USHF.R.S32.HI UR44, URZ, 0x1f, UR7 ;  /* 0x0000001fff2c7899 */ /* 0x000fe20008011407 */
[----:B------:R-:W-:Y:S01]  /*2140*/  IMAD R11, R33, 0x8, R8 ;  /* 0x00000008210b7824 */ /* 0x000fe200078e0208 */
[----:B------:R1:W-:Y:S01]  /*2150*/  STL [R1+0x7c], R32 ;  /* 0x00007c2001007387 */ /* 0x0003e20000100800 */
[----:B------:R-:W-:Y:S01]  /*2160*/  IMAD R10, R10, 0x100, R9 ;  /* 0x000001000a0a7824 */ /* 0x000fe200078e0209 */
[----:B------:R-:W-:Y:S01]  /*2170*/  IADD3 R6, P2, PT, R9, UR13, RZ ;  /* 0x0000000d09067c10 */ /* 0x000fe2000ff5e0ff */
[----:B------:R-:W-:Y:S01]  /*2180*/  IMAD R12, R33, 0x8, R11 ;  /* 0x00000008210c7824 */ /* 0x000fe200078e020b */
[----:B------:R2:W-:Y:S01]  /*2190*/  STL [R1+0x70], R30 ;  /* 0x0000701e01007387 */ /* 0x0005e20000100800 */
[----:B------:R-:W-:Y:S01]  /*21a0*/  UIMAD UR42, UR7, 0x5, URZ ;  /* 0x00000005072a78a4 */ /* 0x000fe2000f8e02ff */
[-C--:B0-----:R-:W-:Y:S01]  /*21b0*/  IADD3 R28, P3, PT, R3, R29.reuse, RZ ;  /* 0x0000001d031c7210 */ /* 0x081fe20007f7e0ff */
[----:B------:R-:W-:Y:S01]  /*21c0*/  IMAD R13, R33, 0x8, R12 ;  /* 0x00000008210d7824 */ /* 0x000fe200078e020c */
[----:B------:R-:W-:Y:S01]  /*21d0*/  USHF.R.S32.HI UR49, URZ, 0x1f, UR21 ;  /* 0x0000001fff317899 */ /* 0x000fe20008011415 */
[----:B------:R-:W-:Y:S01]  /*21e0*/  LEA.HI.X.SX32 R9, R9, UR12, 0x1, P2 ;  /* 0x0000000c09097c11 */ /* 0x000fe200090f0eff */
[----:B------:R-:W-:Y:S01]  /*21f0*/  USHF.L.U32 UR43, UR7, 0x2, URZ ;  /* 0x00000002072b7899 */ /* 0x000fe200080006ff */
[----:B-1----:R-:W-:Y:S01]  /*2200*/  IADD3 R32, P5, PT, R4, R29, RZ ;  /* 0x0000001d04207210 */ /* 0x002fe20007fbe0ff */
[----:B------:R0:W-:Y:S01]  /*2210*/  STL [R1+0x84], R28 ;  /* 0x0000841c01007387 */ /* 0x0001e20000100800 */
[C---:B------:R-:W-:Y:S01]  /*2220*/  IMAD R14, R33.reuse, 0x8, R13 ;  /* 0x00000008210e7824 */ /* 0x040fe200078e020d */
[-C--:B--2---:R-:W-:Y:S01]  /*2230*/  LEA.HI.X.SX32 R30, R2, R31.reuse, 0x1, P4 ;  /* 0x0000001f021e7211 */ /* 0x084fe200020f0eff */
[----:B------:R-:W-:Y:S01]  /*2240*/  USHF.R.S32.HI UR51, URZ, 0x1f, UR42 ;  /* 0x0000001fff337899 */ /* 0x000fe2000801142a */
[----:B------:R-:W-:Y:S01]  /*2250*/  STL [R1+0x8c], R32 ;  /* 0x00008c2001007387 */ /* 0x000fe20000100800 */
[C---:B------:R-:W-:Y:S01]  /*2260*/  IMAD R15, R33.reuse, 0x8, R14 ;  /* 0x00000008210f7824 */ /* 0x040fe200078e020e */
[----:B------:R-:W-:Y:S01]  /*2270*/  UIMAD UR40, UR7, 0x7, URZ ;  /* 0x00000007072878a4 */ /* 0x000fe2000f8e02ff */
[----:B------:R-:W-:Y:S01]  /*2280*/  CS2R R126, SRZ ;  /* 0x00000000007e7805 */ /* 0x000fe2000001ff00 */
[----:B------:R-:W-:Y:S01]  /*2290*/  STL [R1+0x78], R30 ;  /* 0x0000781e01007387 */ /* 0x000fe20000100800 */
[----:B------:R-:W-:Y:S01]  /*22a0*/  IMAD R16, R33, 0x8, R15 ;  /* 0x0000000821107824 */ /* 0x000fe200078e020f */
[-C--:B0-----:R-:W-:Y:S01]  /*22b0*/  LEA.HI.X.SX32 R28, R3, R31.reuse, 0x1, P3 ;  /* 0x0000001f031c7211 */ /* 0x081fe200018f0eff */
[----:B------:R-:W-:Y:S01]  /*22c0*/  UIMAD UR41, UR7, 0x6, URZ ;  /* 0x00000006072978a4 */ /* 0x000fe2000f8e02ff */
[----:B------:R-:W-:Y:S01]  /*22d0*/  LEA.HI.X.SX32 R3, R4, R31, 0x1, P5 ;  /* 0x0000001f04037211 */ /* 0x000fe200028f0eff */
[C---:B------:R-:W-:Y:S01]  /*22e0*/  IMAD R17, R33.reuse, 0x8, R16 ;  /* 0x0000000821117824 */ /* 0x040fe200078e0210 */
[C---:B------:R-:W-:Y:S01]  /*22f0*/  IADD3 R4, P3, PT, R8.reuse, R29, RZ ;  /* 0x0000001d08047210 */ /* 0x040fe20007f7e0ff */
[----:B------:R0:W-:Y:S01]  /*2300*/  STL [R1+0x80], R28 ;  /* 0x0000801c01007387 */ /* 0x0001e20000100800 */
[----:B------:R-:W-:Y:S01]  /*2310*/  USHF.L.U32 UR39, UR7, 0x3, URZ ;  /* 0x0000000307277899 */ /* 0x000fe200080006ff */
[C---:B------:R-:W-:Y:S01]  /*2320*/  IMAD R18, R33.reuse, 0x8, R17 ;  /* 0x0000000821127824 */ /* 0x040fe200078e0211 */
[----:B------:R-:W-:Y:S01]  /*2330*/  LEA.HI.X.SX32 R8, R8, R31, 0x1, P3 ;  /* 0x0000001f08087211 */ /* 0x000fe200018f0eff */
[----:B------:R-:W-:Y:S01]  /*2340*/  STL [R1+0x88], R3 ;  /* 0x0000880301007387 */ /* 0x000fe20000100800 */
[----:B------:R-:W-:Y:S01]  /*2350*/  USHF.R.S32.HI UR50, URZ, 0x1f, UR43 ;  /* 0x0000001fff327899 */ /* 0x000fe2000801142b */
[----:B------:R-:W-:Y:S01]  /*2360*/  IMAD R19, R33, 0x8, R18 ;  /* 0x0000000821137824 */ /* 0x000fe200078e0212 */
[----:B------:R-:W-:Y:S01]  /*2370*/  USHF.R.S32.HI UR53, URZ, 0x1f, UR40 ;  /* 0x0000001fff357899 */ /* 0x000fe20008011428 */
[----:B------:R1:W-:Y:S01]  /*2380*/  STL [R1+0x94], R4 ;  /* 0x0000940401007387 */ /* 0x0003e20000100800 */
[----:B------:R-:W-:Y:S01]  /*2390*/  UIMAD UR37, UR7, 0xa, URZ ;  /* 0x0000000a072578a4 */ /* 0x000fe2000f8e02ff */
[----:B0-----:R-:W-:Y:S01]  /*23a0*/  IADD3 R28, P4, PT, R11, R29, RZ ;  /* 0x0000001d0b1c7210 */ /* 0x001fe20007f9e0ff */
[----:B------:R-:W-:Y:S01]  /*23b0*/  IMAD R20, R33, 0x8, R19 ;  /* 0x0000000821147824 */ /* 0x000fe200078e0213 */
[----:B------:R-:W-:Y:S01]  /*23c0*/  USHF.R.S32.HI UR52, URZ, 0x1f, UR41 ;  /* 0x0000001fff347899 */ /* 0x000fe20008011429 */
[----:B------:R-:W-:-:S02]  /*23d0*/  CS2R R116, SRZ ;  /* 0x0000000000747805 */ /* 0x000fc4000001ff00 */
[----:B------:R-:W-:Y:S01]  /*23e0*/  LEA.HI.X.SX32 R11, R11, R31, 0x1, P4 ;  /* 0x0000001f0b0b7211 */ /* 0x000fe200020f0eff */
[----:B------:R0:W-:Y:S01]  /*23f0*/  STL [R1+0x9c], R28 ;  /* 0x00009c1c01007387 */ /* 0x0001e20000100800 */
[C---:B------:R-:W-:Y:S01]  /*2400*/  IMAD R21, R33.reuse, 0x8, R20 ;  /* 0x0000000821157824 */ /* 0x040fe200078e0214 */
[----:B------:R-:W-:Y:S01]  /*2410*/  USHF.R.S32.HI UR54, URZ, 0x1f, UR39 ;  /* 0x0000001fff367899 */ /* 0x000fe20008011427 */
[C---:B-1----:R-:W-:Y:S01]  /*2420*/  IADD3 R4, P5, PT, R12.reuse, R29, RZ ;  /* 0x0000001d0c047210 */ /* 0x042fe20007fbe0ff */
[----:B------:R-:W-:Y:S01]  /*2430*/  UIMAD UR38, UR7, 0x9, URZ ;  /* 0x00000009072678a4 */ /* 0x000fe2000f8e02ff */
[C---:B------:R-:W-:Y:S01]  /*2440*/  IMAD R22, R33.reuse, 0x8, R21 ;  /* 0x0000000821167824 */ /* 0x040fe200078e0215 */
[----:B------:R-:W-:Y:S01]  /*2450*/  USHF.R.S32.HI UR56, URZ, 0x1f, UR37 ;  /* 0x0000001fff387899 */ /* 0x000fe20008011425 */
[----:B------:R-:W-:Y:S01]  /*2460*/  CS2R R118, SRZ ;  /* 0x0000000000767805 */ /* 0x000fe2000001ff00 */
[----:B------:R-:W-:Y:S01]  /*2470*/  STL [R1+0xa4], R4 ;  /* 0x0000a40401007387 */ /* 0x000fe20000100800 */
[C---:B------:R-:W-:Y:S01]  /*2480*/  IMAD R23, R33.reuse, 0x8, R22 ;  /* 0x0000000821177824 */ /* 0x040fe200078e0216 */
[----:B------:R-:W-:Y:S01]  /*2490*/  UIMAD UR35, UR7, 0xc, URZ ;  /* 0x0000000c072378a4 */ /* 0x000fe2000f8e02ff */
[----:B0-----:R-:W-:Y:S01]  /*24a0*/  IMAD.MOV.U32 R28, RZ, RZ, -0x800000 ;  /* 0xff800000ff1c7424 */ /* 0x001fe200078e00ff */
[----:B------:R0:W-:Y:S01]  /*24b0*/  STL [R1+0x90], R8 ;  /* 0x0000900801007387 */ /* 0x0001e20000100800 */
[C---:B------:R-:W-:Y:S01]  /*24c0*/  IMAD R24, R33.reuse, 0x8, R23 ;  /* 0x0000000821187824 */ /* 0x040fe200078e0217 */
[----:B------:R-:W-:Y:S01]  /*24d0*/  UIMAD UR36, UR7, 0xb, URZ ;  /* 0x0000000b072478a4 */ /* 0x000fe2000f8e02ff */
[----:B------:R-:W-:Y:S01]  /*24e0*/  CS2R R72, SRZ ;  /* 0x0000000000487805 */ /* 0x000fe2000001ff00 */
[----:B------:R1:W-:Y:S01]  /*24f0*/  STL [R1+0x98], R11 ;  /* 0x0000980b01007387 */ /* 0x0003e20000100800 */
[C---:B------:R-:W-:Y:S01]  /*2500*/  IMAD R25, R33.reuse, 0x8, R24 ;  /* 0x0000000821197824 */ /* 0x040fe200078e0218 */
[----:B------:R-:W-:Y:S01]  /*2510*/  UIMAD UR34, UR7, 0xd, URZ ;  /* 0x0000000d072278a4 */ /* 0x000fe2000f8e02ff */
[----:B------:R-:W-:Y:S01]  /*2520*/  CS2R R74, SRZ ;  /* 0x00000000004a7805 */ /* 0x000fe2000001ff00 */
[----:B------:R-:W-:Y:S01]  /*2530*/  USHF.R.S32.HI UR55, URZ, 0x1f, UR38 ;  /* 0x0000001fff377899 */ /* 0x000fe20008011426 */
[C---:B------:R-:W-:Y:S01]  /*2540*/  IMAD R26, R33.reuse, 0x8, R25 ;  /* 0x00000008211a7824 */ /* 0x040fe200078e0219 */
[----:B0-----:R-:W-:Y:S01]  /*2550*/  LEA.HI.X.SX32 R8, R12, R31, 0x1, P5 ;  /* 0x0000001f0c087211 */ /* 0x001fe200028f0eff */
[----:B------:R-:W-:Y:S01]  /*2560*/  USHF.R.S32.HI UR58, URZ, 0x1f, UR35 ;  /* 0x0000001fff3a7899 */ /* 0x000fe20008011423 */
[-C--:B------:R-:W-:Y:S01]  /*2570*/  IADD3 R12, P4, PT, R14, R29.reuse, RZ ;  /* 0x0000001d0e0c7210 */ /* 0x080fe20007f9e0ff */
[----:B------:R-:W-:Y:S01]  /*2580*/  IMAD R5, R33, 0x8, R26 ;  /* 0x0000000821057824 */ /* 0x000fe200078e021a */
[-C--:B-1----:R-:W-:Y:S01]  /*2590*/  IADD3 R11, P3, PT, R13, R29.reuse, RZ ;  /* 0x0000001d0d0b7210 */ /* 0x082fe20007f7e0ff */
[----:B------:R-:W-:Y:S01]  /*25a0*/  STL [R1+0xa0], R8 ;  /* 0x0000a00801007387 */ /* 0x000fe20000100800 */
[----:B------:R-:W-:Y:S01]  /*25b0*/  UIMAD UR32, UR7, 0xf, URZ ;  /* 0x0000000f072078a4 */ /* 0x000fe2000f8e02ff */
[C---:B------:R-:W-:Y:S01]  /*25c0*/  IMAD R7, R33.reuse, 0x8, R5 ;  /* 0x0000000821077824 */ /* 0x040fe200078e0205 */
[----:B------:R-:W-:Y:S01]  /*25d0*/  USHF.R.S32.HI UR57, URZ, 0x1f, UR36 ;  /* 0x0000001fff397899 */ /* 0x000fe20008011424 */
[----:B------:R0:W-:Y:S01]  /*25e0*/  STL [R1+0xac], R11 ;  /* 0x0000ac0b01007387 */ /* 0x0001e20000100800 */
[----:B------:R-:W-:Y:S01]  /*25f0*/  USHF.R.S32.HI UR59, URZ, 0x1f, UR34 ;  /* 0x0000001fff3b7899 */ /* 0x000fe20008011422 */
[C---:B------:R-:W-:Y:S01]  /*2600*/  IMAD R27, R33.reuse, 0x8, R7 ;  /* 0x00000008211b7824 */ /* 0x040fe200078e0207 */
[----:B------:R-:W-:Y:S01]  /*2610*/  UIMAD UR33, UR7, 0xe, URZ ;  /* 0x0000000e072178a4 */ /* 0x000fe2000f8e02ff */
[----:B------:R1:W-:Y:S01]  /*2620*/  STL [R1+0xb4], R12 ;  /* 0x0000b40c01007387 */ /* 0x0003e20000100800 */
[----:B------:R-:W-:Y:S01]  /*2630*/  USHF.R.S32.HI UR61, URZ, 0x1f, UR32 ;  /* 0x0000001fff3d7899 */ /* 0x000fe20008011420 */
[----:B------:R-:W-:Y:S01]  /*2640*/  IMAD R0, R33, 0x8, R27 ;  /* 0x0000000821007824 */ /* 0x000fe200078e021b */
[----:B------:R-:W-:Y:S01]  /*2650*/  UIMAD UR30, UR7, 0x11, URZ ;  /* 0x00000011071e78a4 */ /* 0x000fe2000f8e02ff */
[----:B------:R-:W-:Y:S01]  /*2660*/  CS2R R80, SRZ ;  /* 0x0000000000507805 */ /* 0x000fe2000001ff00 */
[----:B------:R-:W-:Y:S01]  /*2670*/  USHF.L.U32 UR31, UR7, 0x4, URZ ;  /* 0x00000004071f7899 */ /* 0x000fe200080006ff */
[----:B0-----:R-:W-:Y:S01]  /*2680*/  IADD3 R11, P5, PT, R15, R29, RZ ;  /* 0x0000001d0f0b7210 */ /* 0x001fe20007fbe0ff */
[----:B------:R-:W-:Y:S01]  /*2690*/  IMAD R2, R33, 0x8, R0 ;  /* 0x0000000821027824 */ /* 0x000fe200078e0200 */
[----:B------:R-:W-:Y:S01]  /*26a0*/  UIMAD UR29, UR7, 0x12, URZ ;  /* 0x00000012071d78a4 */ /* 0x000fe2000f8e02ff */
[----:B------:R-:W-:-:S02]  /*26b0*/  CS2R R82, SRZ ;  /* 0x0000000000527805 */ /* 0x000fc4000001ff00 */
[-C--:B-1----:R-:W-:Y:S01]  /*26c0*/  LEA.HI.X.SX32 R12, R13, R31.reuse, 0x1, P3 ;  /* 0x0000001f0d0c7211 */ /* 0x082fe200018f0eff */
[----:B------:R-:W-:Y:S01]  /*26d0*/  STL [R1+0xbc], R11 ;  /* 0x0000bc0b01007387 */ /* 0x000fe20000100800 */
[----:B------:R-:W-:Y:S01]  /*26e0*/  LEA.HI.X.SX32 R13, R14, R31, 0x1, P4 ;  /* 0x0000001f0e0d7211 */ /* 0x000fe200020f0eff */
[----:B------:R-:W-:Y:S01]  /*26f0*/  IMAD R3, R33, 0x8, R2 ;  /* 0x0000000821037824 */ /* 0x000fe200078e0202 */
[----:B------:R-:W-:Y:S01]  /*2700*/  IADD3 R14, P4, PT, R17, R29, RZ ;  /* 0x0000001d110e7210 */ /* 0x000fe20007f9e0ff */
[----:B------:R0:W-:Y:S01]  /*2710*/  STL [R1+0xa8], R12 ;  /* 0x0000a80c01007387 */ /* 0x0001e20000100800 */
[----:B------:R-:W-:Y:S01]  /*2720*/  USHF.R.S32.HI UR60, URZ, 0x1f, UR33 ;  /* 0x0000001fff3c7899 */ /* 0x000fe20008011421 */
[C---:B------:R-:W-:Y:S01]  /*2730*/  IMAD R4, R33.reuse, 0x8, R3 ;  /* 0x0000000821047824 */ /* 0x040fe200078e0203 */
[----:B------:R-:W-:Y:S01]  /*2740*/  USHF.R.S32.HI UR63, URZ, 0x1f, UR30 ;  /* 0x0000001fff3f7899 */ /* 0x000fe2000801141e */
[----:B------:R1:W-:Y:S01]  /*2750*/  STL [R1+0xb0], R13 ;  /* 0x0000b00d01007387 */ /* 0x0003e20000100800 */
[----:B------:R-:W-:Y:S01]  /*2760*/  UIMAD UR27, UR7, 0x14, URZ ;  /* 0x00000014071b78a4 */ /* 0x000fe2000f8e02ff */
[----:B------:R-:W-:Y:S01]  /*2770*/  IMAD R8, R33, 0x8, R4 ;  /* 0x0000000821087824 */ /* 0x000fe200078e0204 */
[----:B------:R-:W-:Y:S01]  /*2780*/  USHF.R.S32.HI UR62, URZ, 0x1f, UR31 ;  /* 0x0000001fff3e7899 */ /* 0x000fe2000801141f */
[----:B------:R-:W-:Y:S01]  /*2790*/  CS2R R104, SRZ ;  /* 0x0000000000687805 */ /* 0x000fe2000001ff00 */
[----:B------:R-:W-:Y:S01]  /*27a0*/  USHF.R.S32.HI UR64, URZ, 0x1f, UR29 ;  /* 0x0000001fff407899 */ /* 0x000fe2000801141d */
[-C--:B0-----:R-:W-:Y:S01]  /*27b0*/  LEA.HI.X.SX32 R12, R15, R31.reuse, 0x1, P5 ;  /* 0x0000001f0f0c7211 */ /* 0x081fe200028f0eff */
[----:B------:R-:W-:Y:S01]  /*27c0*/  IMAD R11, R33, 0x8, R8 ;  /* 0x00000008210b7824 */ /* 0x000fe200078e0208 */
[----:B------:R-:W-:Y:S01]  /*27d0*/  LEA.HI.X.SX32 R15, R17, R31, 0x1, P4 ;  /* 0x0000001f110f7211 */ /* 0x000fe200020f0eff */
[----:B------:R-:W-:Y:S01]  /*27e0*/  UIMAD UR28, UR7, 0x13, URZ ;  /* 0x00000013071c78a4 */ /* 0x000fe2000f8e02ff */
[-C--:B-1----:R-:W-:Y:S01]  /*27f0*/  IADD3 R13, P3, PT, R16, R29.reuse, RZ ;  /* 0x0000001d100d7210 */ /* 0x082fe20007f7e0ff */
[----:B------:R0:W-:Y:S01]  /*2800*/  STL [R1+0xb8], R12 ;  /* 0x0000b80c01007387 */ /* 0x0001e20000100800 */
[----:B------:R-:W-:Y:S01]  /*2810*/  USHF.R.S32.HI UR66, URZ, 0x1f, UR27 ;  /* 0x0000001fff427899 */ /* 0x000fe2000801141b */
[----:B------:R-:W-:Y:S01]  /*2820*/  CS2R R106, SRZ ;  /* 0x00000000006a7805 */ /* 0x000fe2000001ff00 */
[----:B------:R-:W-:Y:S01]  /*2830*/  UIMAD UR25, UR7, 0x16, URZ ;  /* 0x00000016071978a4 */ /* 0x000fe2000f8e02ff */
[----:B------:R1:W-:Y:S01]  /*2840*/  STL [R1+0xc4], R13 ;  /* 0x0000c40d01007387 */ /* 0x0003e20000100800 */
[----:B------:R-:W-:Y:S01]  /*2850*/  UIMAD UR26, UR7, 0x15, URZ ;  /* 0x00000015071a78a4 */ /* 0x000fe2000f8e02ff */
[----:B------:R-:W-:Y:S01]  /*2860*/  CS2R R96, SRZ ;  /* 0x0000000000607805 */ /* 0x000fe2000001ff00 */
[----:B------:R-:W-:Y:S01]  /*2870*/  UIMAD UR24, UR7, 0x17, URZ ;  /* 0x00000017071878a4 */ /* 0x000fe2000f8e02ff */
[----:B------:R2:W-:Y:S01]  /*2880*/  STL [R1+0xcc], R14 ;  /* 0x0000cc0e01007387 */ /* 0x0005e20000100800 */
[----:B------:R-:W-:Y:S01]  /*2890*/  USHF.R.S32.HI UR65, URZ, 0x1f, UR28 ;  /* 0x0000001fff417899 */ /* 0x000fe2000801141c */
[C---:B0-----:R-:W-:Y:S01]  /*28a0*/  IMAD R12, R33.reuse, 0x8, R11 ;  /* 0x00000008210c7824 */ /* 0x041fe200078e020b */
[----:B------:R-:W-:Y:S01]  /*28b0*/  USHF.R.S32.HI UR68, URZ, 0x1f, UR25 ;  /* 0x0000001fff447899 */ /* 0x000fe20008011419 */
[----:B------:R-:W-:Y:S01]  /*28c0*/  CS2R R98, SRZ ;  /* 0x0000000000627805 */ /* 0x000fe2000001ff00 */
[----:B------:R-:W-:Y:S01]  /*28d0*/  UIMAD UR22, UR7, 0x19, URZ ;  /* 0x00000019071678a4 */ /* 0x000fe2000f8e02ff */
[----:B-1----:R-:W-:Y:S01]  /*28e0*/  IADD3 R13, P5, PT, R18, R29, RZ ;  /* 0x0000001d120d7210 */ /* 0x002fe20007fbe0ff */
[----:B------:R-:W-:Y:S01]  /*28f0*/  USHF.R.S32.HI UR67, URZ, 0x1f, UR26 ;  /* 0x0000001fff437899 */ /* 0x000fe2000801141a */
[----:B------:R-:W-:Y:S01]  /*2900*/  CS2R R100, SRZ ;  /* 0x0000000000647805 */ /* 0x000fe2000001ff00 */
[----:B------:R-:W-:Y:S01]  /*2910*/  USHF.R.S32.HI UR69, URZ, 0x1f, UR24 ;  /* 0x0000001fff457899 */ /* 0x000fe20008011418 */
[----:B--2---:R-:W-:Y:S01]  /*2920*/  LEA.HI.X.SX32 R14, R16, R31, 0x1, P3 ;  /* 0x0000001f100e7211 */ /* 0x004fe200018f0eff */
[----:B------:R0:W-:Y:S01]  /*2930*/  STL [R1+0xd4], R13 ;  /* 0x0000d40d01007387 */ /* 0x0001e20000100800 */
[C---:B------:R-:W-:Y:S01]  /*2940*/  IADD3 R16, P4, PT, R20.reuse, R29, RZ ;  /* 0x0000001d14107210 */ /* 0x040fe20007f9e0ff */
[----:B------:R-:W-:Y:S01]  /*2950*/  UIMAD UR23, UR7, 0x18, URZ ;  /* 0x00000018071778a4 */ /* 0x000fe2000f8e02ff */
[----:B------:R-:W-:Y:S01]  /*2960*/  CS2R R102, SRZ ;  /* 0x0000000000667805 */ /* 0x000fe2000001ff00 */
[----:B------:R1:W-:Y:S01]  /*2970*/  STL [R1+0xc0], R14 ;  /* 0x0000c00e01007387 */ /* 0x0003e20000100800 */
[-C--:B------:R-:W-:Y:S01]  /*2980*/  LEA.HI.X.SX32 R17, R20, R31.reuse, 0x1, P4 ;  /* 0x0000001f14117211 */ /* 0x080fe200020f0eff */
[----:B------:R-:W-:Y:S01]  /*2990*/  UIMAD UR47, UR7, 0x1a, URZ ;  /* 0x0000001a072f78a4 */ /* 0x000fe2000f8e02ff */
[----:B------:R-:W-:Y:S01]  /*29a0*/  CS2R R92, SRZ ;  /* 0x00000000005c7805 */ /* 0x000fe2000001ff00 */
[----:B------:R2:W-:Y:S01]  /*29b0*/  STL [R1+0xc8], R15 ;  /* 0x0000c80f01007387 */ /* 0x0005e20000100800 */
[----:B------:R-:W-:Y:S01]  /*29c0*/  USHF.R.S32.HI UR70, URZ, 0x1f, UR23 ;  /* 0x0000001fff467899 */ /* 0x000fe20008011417 */
[----:B0-----:R-:W-:Y:S01]  /*29d0*/  IMAD R13, R33, 0x8, R12 ;  /* 0x00000008210d7824 */ /* 0x001fe200078e020c */
[----:B------:R-:W-:Y:S01]  /*29e0*/  UIMAD UR46, UR7, 0x1b, URZ ;  /* 0x0000001b072e78a4 */ /* 0x000fe2000f8e02ff */
[----:B------:R-:W-:Y:S01]  /*29f0*/  CS2R R94, SRZ ;  /* 0x00000000005e7805 */ /* 0x000fe2000001ff00 */
[----:B------:R-:W-:Y:S01]  /*2a00*/  USHF.R.S32.HI UR71, URZ, 0x1f, UR22 ;  /* 0x0000001fff477899 */ /* 0x000fe20008011416 */
[----:B-1----:R-:W-:Y:S01]  /*2a10*/  LEA.HI.X.SX32 R14, R18, R31, 0x1, P5 ;  /* 0x0000001f120e7211 */ /* 0x002fe200028f0eff */
[----:B------:R-:W-:Y:S01]  /*2a20*/  UIMAD UR45, UR7, 0x1c, URZ ;  /* 0x0000001c072d78a4 */ /* 0x000fe2000f8e02ff */
[-C--:B------:R-:W-:Y:S01]  /*2a30*/  IADD3 R18, P4, PT, R23, R29.reuse, RZ ;  /* 0x0000001d17127210 */ /* 0x080fe20007f9e0ff */
[----:B------:R-:W-:Y:S01]  /*2a40*/  USHF.R.S32.HI UR72, URZ, 0x1f, UR47 ;  /* 0x0000001fff487899 */ /* 0x000fe2000801142f */
[-C--:B--2---:R-:W-:Y:S01]  /*2a50*/  IADD3 R15, P3, PT, R19, R29.reuse, RZ ;  /* 0x0000001d130f7210 */ /* 0x084fe20007f7e0ff */
[----:B------:R0:W-:Y:S01]  /*2a60*/  STL [R1+0xd0], R14 ;  /* 0x0000d00e01007387 */ /* 0x0001e20000100800 */
[----:B------:R-:W-:Y:S01]  /*2a70*/  UIMAD UR9, UR7, 0x1d, URZ ;  /* 0x0000001d070978a4 */ /* 0x000fe2000f8e02ff */
[----:B------:R-:W-:Y:S01]  /*2a80*/  CS2R R84, SRZ ;  /* 0x0000000000547805 */ /* 0x000fe2000001ff00 */
[----:B------:R-:W-:Y:S01]  /*2a90*/  USHF.R.S32.HI UR73, URZ, 0x1f, UR46 ;  /* 0x0000001fff497899 */ /* 0x000fe2000801142e */
[----:B------:R1:W-:Y:S01]  /*2aa0*/  STL [R1+0xdc], R15 ;  /* 0x0000dc0f01007387 */ /* 0x0003e20000100800 */
[----:B------:R-:W-:Y:S01]  /*2ab0*/  UIMAD UR48, UR7, 0x1e, URZ ;  /* 0x0000001e073078a4 */ /* 0x000fe2000f8e02ff */
[----:B------:R-:W-:Y:S01]  /*2ac0*/  CS2R R86, SRZ ;  /* 0x0000000000567805 */ /* 0x000fe2000001ff00 */
[----:B------:R-:W-:Y:S01]  /*2ad0*/  USHF.R.S32.HI UR74, URZ, 0x1f, UR45 ;  /* 0x0000001fff4a7899 */ /* 0x000fe2000801142d */
[----:B------:R2:W-:Y:S01]  /*2ae0*/  STL [R1+0xe4], R16 ;  /* 0x0000e41001007387 */ /* 0x0005e20000100800 */
[----:B------:R-:W-:Y:S01]  /*2af0*/  UIMAD UR8, UR7, 0x1f, URZ ;  /* 0x0000001f070878a4 */ /* 0x000fe2000f8e02ff */
[----:B0-----:R-:W-:Y:S01]  /*2b00*/  IMAD R14, R33, 0x8, R13 ;  /* 0x00000008210e7824 */ /* 0x001fe200078e020d */
[----:B------:R-:W-:Y:S01]  /*2b10*/  USHF.R.S32.HI UR75, URZ, 0x1f, UR9 ;  /* 0x0000001fff4b7899 */ /* 0x000fe20008011409 */
[----:B------:R-:W-:Y:S01]  /*2b20*/  CS2R R88, SRZ ;  /* 0x0000000000587805 */ /* 0x000fe2000001ff00 */
[----:B------:R-:W-:Y:S01]  /*2b30*/  USHF.R.S32.HI UR76, URZ, 0x1f, UR48 ;  /* 0x0000001fff4c7899 */ /* 0x000fe20008011430 */
[----:B-1----:R-:W-:-:S02]  /*2b40*/  IADD3 R15, P5, PT, R21, R29, RZ ;  /* 0x0000001d150f7210 */ /* 0x002fc40007fbe0ff */
[----:B------:R-:W-:Y:S01]  /*2b50*/  CS2R R90, SRZ ;  /* 0x00000000005a7805 */ /* 0x000fe2000001ff00 */
[----:B------:R-:W-:Y:S01]  /*2b60*/  IMAD.MOV.U32 R34, RZ, RZ, 0x3f800000 ;  /* 0x3f800000ff227424 */ /* 0x000fe200078e00ff */
[----:B------:R-:W-:Y:S01]  /*2b70*/  UMOV UR4, URZ ;  /* 0x000000ff00047c82 */ /* 0x000fe20008000000 */
[-C--:B--2---:R-:W-:Y:S01]  /*2b80*/  LEA.HI.X.SX32 R16, R19, R31.reuse, 0x1, P3 ;  /* 0x0000001f13107211 */ /* 0x084fe200018f0eff */
[----:B------:R0:W-:Y:S01]  /*2b90*/  STL [R1+0xec], R15 ;  /* 0x0000ec0f01007387 */ /* 0x0001e20000100800 */
[----:B------:R-:W-:Y:S01]  /*2ba0*/  LEA.HI.X.SX32 R19, R23, R31, 0x1, P4 ;  /* 0x0000001f17137211 */ /* 0x000fe200020f0eff */
[----:B------:R-:W-:Y:S01]  /*2bb0*/  IMAD.MOV.U32 R35, RZ, RZ, 0x3f800000 ;  /* 0x3f800000ff237424 */ /* 0x000fe200078e00ff */
[----:B------:R-:W-:Y:S01]  /*2bc0*/  IADD3 R20, P4, PT, R26, R29, RZ ;  /* 0x0000001d1a147210 */ /* 0x000fe20007f9e0ff */
[----:B------:R1:W-:Y:S01]  /*2bd0*/  STL [R1+0xd8], R16 ;  /* 0x0000d81001007387 */ /* 0x0003e20000100800 */
[----:B------:R-:W-:Y:S01]  /*2be0*/  IMAD.MOV.U32 R32, RZ, RZ, 0x3f800000 ;  /* 0x3f800000ff207424 */ /* 0x000fe200078e00ff */
[----:B------:R-:W-:Y:S01]  /*2bf0*/  UMOV UR5, URZ ;  /* 0x000000ff00057c82 */ /* 0x000fe20008000000 */
[----:B------:R-:W-:Y:S01]  /*2c00*/  UMOV UR6, URZ ;  /* 0x000000ff00067c82 */ /* 0x000fe20008000000 */
[----:B------:R2:W-:Y:S01]  /*2c10*/  STL [R1+0xe0], R17 ;  /* 0x0000e01101007387 */ /* 0x0005e20000100800 */
[----:B------:R-:W3:Y:S01]  /*2c20*/  LDCU UR16, c[0x0][0x3f0] ;  /* 0x00007e00ff1077ac */ /* 0x000ee20008000800 */
[----:B0-----:R-:W-:Y:S01]  /*2c30*/  IMAD R15, R33, 0x8, R14 ;  /* 0x00000008210f7824 */ /* 0x001fe200078e020e */
[----:B------:R-:W0:Y:S01]  /*2c40*/  LDCU UR17, c[0x0][0x3a8] ;  /* 0x00007500ff1177ac */ /* 0x000e220008000800 */
[----:B-1----:R-:W-:Y:S01]  /*2c50*/  LEA.HI.X.SX32 R16, R21, R31, 0x1, P5 ;  /* 0x0000001f15107211 */ /* 0x002fe200028f0eff */
[----:B------:R-:W1:Y:S01]  /*2c60*/  LDCU UR18, c[0x0][0x3d4] ;  /* 0x00007a80ff1277ac */ /* 0x000e620008000800 */
[----:B--2---:R-:W-:-:S03]  /*2c70*/  IADD3 R17, P3, PT, R22, R29, RZ ;  /* 0x0000001d16117210 */ /* 0x004fc60007f7e0ff */
[----:B------:R2:W-:Y:S01]  /*2c80*/  STL [R1+0xe8], R16 ;  /* 0x0000e81001007387 */ /* 0x0005e20000100800 */
[----:B------:R-:W4:Y:S03]  /*2c90*/  LDCU UR19, c[0x0][0x3c4] ;  /* 0x00007880ff1377ac */ /* 0x000f260008000800 */
[----:B------:R5:W-:Y:S04]  /*2ca0*/  STL [R1+0xf4], R17 ;  /* 0x0000f41101007387 */ /* 0x000be80000100800 */
[----:B------:R0:W-:Y:S01]  /*2cb0*/  STL [R1+0xfc], R18 ;  /* 0x0000fc1201007387 */ /* 0x0001e20000100800 */
[----:B--2---:R-:W-:Y:S01]  /*2cc0*/  IMAD R16, R33, 0x8, R15 ;  /* 0x0000000821107824 */ /* 0x004fe200078e020f */
[----:B-----5:R-:W-:-:S02]  /*2cd0*/  IADD3 R17, P5, PT, R24, R29, RZ ;  /* 0x0000001d18117210 */ /* 0x020fc40007fbe0ff */
[----:B0-----:R-:W-:-:S03]  /*2ce0*/  LEA.HI.X.SX32 R18, R22, R31, 0x1, P3 ;  /* 0x0000001f16127211 */ /* 0x001fc600018f0eff */
[----:B------:R0:W-:Y:S04]  /*2cf0*/  STL [R1+0x104], R17 ;  /* 0x0001041101007387 */ /* 0x0001e80000100800 */
[----:B------:R2:W-:Y:S04]  /*2d00*/  STL [R1+0xf0], R18 ;  /* 0x0000f01201007387 */ /* 0x0005e80000100800 */
[----:B------:R5:W-:Y:S01]  /*2d10*/  STL [R1+0xf8], R19 ;  /* 0x0000f81301007387 */ /* 0x000be20000100800 */
[----:B0-----:R-:W-:Y:S01]  /*2d20*/  IMAD R17, R33, 0x8, R16 ;  /* 0x0000000821117824 */ /* 0x001fe200078e0210 */
[----:B--2---:R-:W-:-:S02]  /*2d30*/  LEA.HI.X.SX32 R18, R24, R31, 0x1, P5 ;  /* 0x0000001f18127211 */ /* 0x004fc400028f0eff */
[----:B-----5:R-:W-:-:S03]  /*2d40*/  IADD3 R19, P3, PT, R25, R29, RZ ;  /* 0x0000001d19137210 */ /* 0x020fc60007f7e0ff */
[----:B------:R0:W-:Y:S01]  /*2d50*/  STL [R1+0x100], R18 ;  /* 0x0001001201007387 */ /* 0x0001e20000100800 */
[----:B------:R-:W-:-:S03]  /*2d60*/  LEA.HI.X.SX32 R21, R25, R31, 0x1, P3 ;  /* 0x0000001f19157211 */ /* 0x000fc600018f0eff */
[----:B------:R2:W-:Y:S04]  /*2d70*/  STL [R1+0x10c], R19 ;  /* 0x00010c1301007387 */ /* 0x0005e80000100800 */
[----:B------:R5:W-:Y:S01]  /*2d80*/  STL [R1+0x114], R20 ;  /* 0x0001141401007387 */ /* 0x000be20000100800 */
[----:B0-----:R-:W-:Y:S01]  /*2d90*/  IMAD R18, R33, 0x8, R17 ;  /* 0x0000000821127824 */ /* 0x001fe200078e0211 */
[----:B--2---:R-:W-:Y:S02]  /*2da0*/  IADD3 R19, P5, PT, R5, R29, RZ ;  /* 0x0000001d05137210 */ /* 0x004fe40007fbe0ff */
[----:B-----5:R-:W-:-:S03]  /*2db0*/  LEA.HI.X.SX32 R20, R26, R31, 0x1, P4 ;  /* 0x0000001f1a147211 */ /* 0x020fc600020f0eff */
[----:B------:R0:W-:Y:S01]  /*2dc0*/  STL [R1+0x11c], R19 ;  /* 0x00011c1301007387 */ /* 0x0001e20000100800 */
[----:B------:R-:W-:Y:S02]  /*2dd0*/  LEA.HI.X.SX32 R5, R5, R31, 0x1, P5 ;  /* 0x0000001f05057211 */ /* 0x000fe400028f0eff */
[C---:B------:R-:W-:Y:S01]  /*2de0*/  IADD3 R22, P5, PT, R0.reuse, R29, RZ ;  /* 0x0000001d00167210 */ /* 0x040fe20007fbe0ff */
[----:B------:R2:W-:Y:S03]  /*2df0*/  STL [R1+0x108], R21 ;  /* 0x0001081501007387 */ /* 0x0005e60000100800 */
[----:B------:R-:W-:Y:S01]  /*2e00*/  LEA.HI.X.SX32 R0, R0, R31, 0x1, P5 ;  /* 0x0000001f00007211 */ /* 0x000fe200028f0eff */
[----:B------:R5:W-:Y:S01]  /*2e10*/  STL [R1+0x110], R20 ;  /* 0x0001101401007387 */ /* 0x000be20000100800 */
[----:B0-----:R-:W-:-:S03]  /*2e20*/  IMAD R19, R33, 0x8, R18 ;  /* 0x0000000821137824 */ /* 0x001fc600078e0212 */
[----:B------:R0:W-:Y:S01]  /*2e30*/  STL [R1+0x118], R5 ;  /* 0x0001180501007387 */ /* 0x0001e20000100800 */
[-C--:B--2---:R-:W-:Y:S02]  /*2e40*/  IADD3 R21, P3, PT, R7, R29.reuse, RZ ;  /* 0x0000001d07157210 */ /* 0x084fe40007f7e0ff */
[----:B-----5:R-:W-:-:S03]  /*2e50*/  IADD3 R20, P4, PT, R27, R29, RZ ;  /* 0x0000001d1b147210 */ /* 0x020fc60007f9e0ff */
[----:B------:R2:W-:Y:S01]  /*2e60*/  STL [R1+0x124], R21 ;  /* 0x0001241501007387 */ /* 0x0005e20000100800 */
[----:B0-----:R-:W-:-:S03]  /*2e70*/  IMAD R5, R33, 0x8, R19 ;  /* 0x0000000821057824 */ /* 0x001fc600078e0213 */
[----:B------:R0:W-:Y:S04]  /*2e80*/  STL [R1+0x12c], R20 ;  /* 0x00012c1401007387 */ /* 0x0001e80000100800 */
[----:B------:R5:W-:Y:S01]  /*2e90*/  STL [R1+0x134], R22 ;  /* 0x0001341601007387 */ /* 0x000be20000100800 */
[-C--:B--2---:R-:W-:Y:S01]  /*2ea0*/  LEA.HI.X.SX32 R21, R7, R31.reuse, 0x1, P3 ;  /* 0x0000001f07157211 */ /* 0x084fe200018f0eff */
[----:B------:R-:W-:Y:S01]  /*2eb0*/  IMAD R7, R33, 0x8, R5 ;  /* 0x0000000821077824 */ /* 0x000fe200078e0205 */
[----:B0-----:R-:W-:-:S03]  /*2ec0*/  LEA.HI.X.SX32 R20, R27, R31, 0x1, P4 ;  /* 0x0000001f1b147211 */ /* 0x001fc600020f0eff */
[----:B------:R0:W-:Y:S01]  /*2ed0*/  STL [R1+0x120], R21 ;  /* 0x0001201501007387 */ /* 0x0001e20000100800 */
[----:B-----5:R-:W-:-:S03]  /*2ee0*/  IADD3 R22, P5, PT, R4, R29, RZ ;  /* 0x0000001d04167210 */ /* 0x020fc60007fbe0ff */
[----:B------:R2:W-:Y:S04]  /*2ef0*/  STL [R1+0x128], R20 ;  /* 0x0001281401007387 */ /* 0x0005e80000100800 */
[----:B------:R5:W-:Y:S01]  /*2f00*/  STL [R1+0x130], R0 ;  /* 0x0001300001007387 */ /* 0x000be20000100800 */
[-C--:B0-----:R-:W-:Y:S02]  /*2f10*/  IADD3 R21, P3, PT, R2, R29.reuse, RZ ;  /* 0x0000001d02157210 */ /* 0x081fe40007f7e0ff */
[----:B--2---:R-:W-:-:S03]  /*2f20*/  IADD3 R20, P4, PT, R3, R29, RZ ;  /* 0x0000001d03147210 */ /* 0x004fc60007f9e0ff */
[----:B------:R0:W-:Y:S01]  /*2f30*/  STL [R1+0x13c], R21 ;  /* 0x00013c1501007387 */ /* 0x0001e20000100800 */
[----:B-----5:R-:W-:-:S03]  /*2f40*/  IMAD R0, R33, 0x8, R7 ;  /* 0x0000000821007824 */ /* 0x020fc600078e0207 */
[----:B------:R2:W-:Y:S04]  /*2f50*/  STL [R1+0x144], R20 ;  /* 0x0001441401007387 */ /* 0x0005e80000100800 */
[----:B------:R-:W-:Y:S01]  /*2f60*/  STL [R1+0x14c], R22 ;  /* 0x00014c1601007387 */ /* 0x000fe20000100800 */
[-C--:B0-----:R-:W-:Y:S01]  /*2f70*/  LEA.HI.X.SX32 R21, R2, R31.reuse, 0x1, P3 ;  /* 0x0000001f02157211 */ /* 0x081fe200018f0eff */
[----:B------:R-:W-:Y:S01]  /*2f80*/  IMAD R2, R33, 0x8, R0 ;  /* 0x0000000821027824 */ /* 0x000fe200078e0200 */
[----:B--2---:R-:W-:-:S03]  /*2f90*/  LEA.HI.X.SX32 R20, R3, R31, 0x1, P4 ;  /* 0x0000001f03147211 */ /* 0x004fc600020f0eff */
[----:B------:R-:W-:Y:S01]  /*2fa0*/  STL [R1+0x138], R21 ;  /* 0x0001381501007387 */ /* 0x000fe20000100800 */
[----:B------:R-:W-:Y:S02]  /*2fb0*/  LEA.HI.X.SX32 R3, R4, R31, 0x1, P5 ;  /* 0x0000001f04037211 */ /* 0x000fe400028f0eff */
[C---:B------:R-:W-:Y:S01]  /*2fc0*/  IADD3 R4, P3, PT, R8.reuse, R29, RZ ;  /* 0x0000001d08047210 */ /* 0x040fe20007f7e0ff */
[----:B------:R0:W-:Y:S03]  /*2fd0*/  STL [R1+0x140], R20 ;  /* 0x0001401401007387 */ /* 0x0001e60000100800 */
[----:B------:R-:W-:Y:S01]  /*2fe0*/  LEA.HI.X.SX32 R8, R8, R31, 0x1, P3 ;  /* 0x0000001f08087211 */ /* 0x000fe200018f0eff */
[----:B------:R2:W-:Y:S04]  /*2ff0*/  STL [R1+0x148], R3 ;  /* 0x0001480301007387 */ /* 0x0005e80000100800 */
[----:B------:R5:W-:Y:S01]  /*3000*/  STL [R1+0x154], R4 ;  /* 0x0001540401007387 */ /* 0x000be20000100800 */
[----:B0-----:R-:W-:-:S04]  /*3010*/  IADD3 R20, P4, PT, R11, R29, RZ ;  /* 0x0000001d0b147210 */ /* 0x001fc80007f9e0ff */
[----:B------:R-:W-:Y:S01]  /*3020*/  LEA.HI.X.SX32 R11, R11, R31, 0x1, P4 ;  /* 0x0000001f0b0b7211 */ /* 0x000fe200020f0eff */
[----:B------:R-:W-:Y:S01]  /*3030*/  STL [R1+0x15c], R20 ;  /* 0x00015c1401007387 */ /* 0x000fe20000100800 */
[----:B--2---:R-:W-:Y:S01]  /*3040*/  IMAD R3, R33, 0x8, R2 ;  /* 0x0000000821037824 */ /* 0x004fe200078e0202 */
[----:B-----5:R-:W-:-:S05]  /*3050*/  IADD3 R4, P5, PT, R12, R29, RZ ;  /* 0x0000001d0c047210 */ /* 0x020fca0007fbe0ff */
[----:B------:R0:W-:Y:S04]  /*3060*/  STL [R1+0x164], R4 ;  /* 0x0001640401007387 */ /* 0x0001e80000100800 */
[----:B------:R2:W-:Y:S04]  /*3070*/  STL [R1+0x150], R8 ;  /* 0x0001500801007387 */ /* 0x0005e80000100800 */
[----:B------:R5:W-:Y:S01]  /*3080*/  STL [R1+0x158], R11 ;  /* 0x0001580b01007387 */ /* 0x000be20000100800 */
[----:B0-----:R-:W-:Y:S01]  /*3090*/  IMAD R4, R33, 0x8, R3 ;  /* 0x0000000821047824 */ /* 0x001fe200078e0203 */
[----:B--2---:R-:W-:-:S02]  /*30a0*/  LEA.HI.X.SX32 R8, R12, R31, 0x1, P5 ;  /* 0x0000001f0c087211 */ /* 0x004fc400028f0eff */
[-C--:B------:R-:W-:Y:S02]  /*30b0*/  IADD3 R12, P4, PT, R14, R29.reuse, RZ ;  /* 0x0000001d0e0c7210 */ /* 0x080fe40007f9e0ff */
[-C--:B-----5:R-:W-:Y:S01]  /*30c0*/  IADD3 R11, P3, PT, R13, R29.reuse, RZ ;  /* 0x0000001d0d0b7210 */ /* 0x0a0fe20007f7e0ff */
[----:B------:R0:W-:Y:S04]  /*30d0*/  STL [R1+0x160], R8 ;  /* 0x0001600801007387 */ /* 0x0001e80000100800 */
[----:B------:R2:W-:Y:S04]  /*30e0*/  STL [R1+0x16c], R11 ;  /* 0x00016c0b01007387 */ /* 0x0005e80000100800 */
[----:B------:R5:W-:Y:S01]  /*30f0*/  STL [R1+0x174], R12 ;  /* 0x0001740c01007387 */ /* 0x000be20000100800 */
[----:B0-----:R-:W-:Y:S01]  /*3100*/  IMAD R8, R33, 0x8, R4 ;  /* 0x0000000821087824 */ /* 0x001fe200078e0204 */
[----:B--2---:R-:W-:-:S02]  /*3110*/  IADD3 R11, P5, PT, R15, R29, RZ ;  /* 0x0000001d0f0b7210 */ /* 0x004fc40007fbe0ff */
[----:B-----5:R-:W-:-:S03]  /*3120*/  LEA.HI.X.SX32 R12, R13, R31, 0x1, P3 ;  /* 0x0000001f0d0c7211 */ /* 0x020fc600018f0eff */
[----:B------:R0:W-:Y:S01]  /*3130*/  STL [R1+0x17c], R11 ;  /* 0x00017c0b01007387 */ /* 0x0001e20000100800 */
[----:B------:R-:W-:Y:S02]  /*3140*/  LEA.HI.X.SX32 R13, R14, R31, 0x1, P4 ;  /* 0x0000001f0e0d7211 */ /* 0x000fe400020f0eff */
[----:B------:R-:W-:Y:S01]  /*3150*/  IADD3 R14, P4, PT, R17, R29, RZ ;  /* 0x0000001d110e7210 */ /* 0x000fe20007f9e0ff */
[----:B------:R2:W-:Y:S04]  /*3160*/  STL [R1+0x168], R12 ;  /* 0x0001680c01007387 */ /* 0x0005e80000100800 */
[----:B------:R5:W-:Y:S01]  /*3170*/  STL [R1+0x170], R13 ;  /* 0x0001700d01007387 */ /* 0x000be20000100800 */
[----:B0-----:R-:W-:Y:S01]  /*3180*/  IMAD R11, R33, 0x8, R8 ;  /* 0x00000008210b7824 */ /* 0x001fe200078e0208 */
[----:B--2---:R-:W-:-:S02]  /*3190*/  LEA.HI.X.SX32 R12, R15, R31, 0x1, P5 ;  /* 0x0000001f0f0c7211 */ /* 0x004fc400028f0eff */
[----:B------:R-:W-:Y:S02]  /*31a0*/  LEA.HI.X.SX32 R15, R17, R31, 0x1, P4 ;  /* 0x0000001f110f7211 */ /* 0x000fe400020f0eff */
        /* <DEDUP_REMOVED lines=8> */
[----:B------:R-:W-:-:S03]  /*3230*/  IADD3 R16, P3, PT, R19, R29, RZ ;  /* 0x0000001d13107210 */ /* 0x000fc60007f7e0ff */
[----:B------:R2:W-:Y:S04]  /*3240*/  STL [R1+0x180], R14 ;  /* 0x0001800e01007387 */ /* 0x0005e80000100800 */
[----:B------:R5:W-:Y:S01]  /*3250*/  STL [R1+0x188], R15 ;  /* 0x0001880f01007387 */ /* 0x000be20000100800 */
[----:B0-----:R-:W-:Y:S01]  /*3260*/  IMAD R13, R33, 0x8, R12 ;  /* 0x00000008210d7824 */ /* 0x001fe200078e020c */
[----:B--2---:R-:W-:Y:S02]  /*3270*/  LEA.HI.X.SX32 R14, R18, R31, 0x1, P5 ;  /* 0x0000001f120e7211 */ /* 0x004fe400028f0eff */
[-C--:B------:R-:W-:Y:S02]  /*3280*/  IADD3 R17, P5, PT, R7, R29.reuse, RZ ;  /* 0x0000001d07117210 */ /* 0x080fe40007fbe0ff */
[----:B-----5:R-:W-:Y:S01]  /*3290*/  IADD3 R15, P4, PT, R5, R29, RZ ;  /* 0x0000001d050f7210 */ /* 0x020fe20007f9e0ff */
[----:B------:R0:W-:Y:S01]  /*32a0*/  STL [R1+0x190], R14 ;  /* 0x0001900e01007387 */ /* 0x0001e20000100800 */
[----:B------:R-:W-:-:S03]  /*32b0*/  LEA.HI.X.SX32 R7, R7, R31, 0x1, P5 ;  /* 0x0000001f07077211 */ /* 0x000fc600028f0eff */
[----:B------:R2:W-:Y:S04]  /*32c0*/  STL [R1+0x19c], R16 ;  /* 0x00019c1001007387 */ /* 0x0005e80000100800 */
[----:B------:R5:W-:Y:S01]  /*32d0*/  STL [R1+0x1a4], R15 ;  /* 0x0001a40f01007387 */ /* 0x000be20000100800 */
[----:B0-----:R-:W-:-:S03]  /*32e0*/  IMAD R14, R33, 0x8, R13 ;  /* 0x00000008210e7824 */ /* 0x001fc600078e020d */
[----:B------:R0:W-:Y:S01]  /*32f0*/  STL [R1+0x1ac], R17 ;  /* 0x0001ac1101007387 */ /* 0x0001e20000100800 */
[-C--:B--2---:R-:W-:Y:S02]  /*3300*/  LEA.HI.X.SX32 R16, R19, R31.reuse, 0x1, P3 ;  /* 0x0000001f13107211 */ /* 0x084fe400018f0eff */
[----:B-----5:R-:W-:-:S03]  /*3310*/  LEA.HI.X.SX32 R15, R5, R31, 0x1, P4 ;  /* 0x0000001f050f7211 */ /* 0x020fc600020f0eff */
[----:B------:R2:W-:Y:S01]  /*3320*/  STL [R1+0x198], R16 ;  /* 0x0001981001007387 */ /* 0x0005e20000100800 */
[----:B------:R-:W-:Y:S01]  /*3330*/  IMAD R5, R33, 0x8, R14 ;  /* 0x0000000821057824 */ /* 0x000fe200078e020e */
[-C--:B0-----:R-:W-:Y:S02]  /*3340*/  IADD3 R17, P5, PT, R3, R29.reuse, RZ ;  /* 0x0000001d03117210 */ /* 0x081fe40007fbe0ff */
[----:B------:R0:W-:Y:S04]  /*3350*/  STL [R1+0x1a0], R15 ;  /* 0x0001a00f01007387 */ /* 0x0001e80000100800 */
[----:B------:R5:W-:Y:S01]  /*3360*/  STL [R1+0x1a8], R7 ;  /* 0x0001a80701007387 */ /* 0x000be20000100800 */
[-C--:B--2---:R-:W-:Y:S02]  /*3370*/  IADD3 R16, P3, PT, R0, R29.reuse, RZ ;  /* 0x0000001d00107210 */ /* 0x084fe40007f7e0ff */
[----:B0-----:R-:W-:-:S03]  /*3380*/  IADD3 R15, P4, PT, R2, R29, RZ ;  /* 0x0000001d020f7210 */ /* 0x001fc60007f9e0ff */
        /* <DEDUP_REMOVED lines=48> */
[----:B------:R-:W-:Y:S01]  /*3690*/  LEA.HI.X.SX32 R0, R0, R31, 0x1, P5 ;  /* 0x0000001f00007211 */ /* 0x000fe200028f0eff */
[----:B------:R-:W-:Y:S02]  /*36a0*/  IMAD R5, R33, 0x8, R11 ;  /* 0x0000000821057824 */ /* 0x000fe400078e020b */
[----:B------:R2:W-:Y:S04]  /*36b0*/  STL [R1+0x1f8], R12 ;  /* 0x0001f80c01007387 */ /* 0x0005e80000100800 */
[----:B------:R5:W-:Y:S01]  /*36c0*/  STL [R1+0x200], R7 ;  /* 0x0002000701007387 */ /* 0x000be20000100800 */
[----:B0-----:R-:W-:-:S03]  /*36d0*/  IADD3 R13, P5, PT, R4, R29, RZ ;  /* 0x0000001d040d7210 */ /* 0x001fc60007fbe0ff */
[----:B------:R0:W-:Y:S01]  /*36e0*/  STL [R1+0x208], R0 ;  /* 0x0002080001007387 */ /* 0x0001e20000100800 */
[-C--:B--2---:R-:W-:Y:S02]  /*36f0*/  IADD3 R12, P3, PT, R2, R29.reuse, RZ ;  /* 0x0000001d020c7210 */ /* 0x084fe40007f7e0ff */
[----:B-----5:R-:W-:-:S03]  /*3700*/  IADD3 R7, P4, PT, R3, R29, RZ ;  /* 0x0000001d03077210 */ /* 0x020fc60007f9e0ff */
[----:B------:R2:W-:Y:S01]  /*3710*/  STL [R1+0x214], R12 ;  /* 0x0002140c01007387 */ /* 0x0005e20000100800 */
[----:B0-----:R-:W-:-:S03]  /*3720*/  IMAD R0, R33, 0x8, R5 ;  /* 0x0000000821007824 */ /* 0x001fc600078e0205 */
[----:B------:R0:W-:Y:S04]  /*3730*/  STL [R1+0x21c], R7 ;  /* 0x00021c0701007387 */ /* 0x0001e80000100800 */
[----:B------:R-:W-:Y:S01]  /*3740*/  STL [R1+0x224], R13 ;  /* 0x0002240d01007387 */ /* 0x000fe20000100800 */
[-C--:B--2---:R-:W-:Y:S01]  /*3750*/  LEA.HI.X.SX32 R12, R2, R31.reuse, 0x1, P3 ;  /* 0x0000001f020c7211 */ /* 0x084fe200018f0eff */
[----:B------:R-:W-:Y:S01]  /*3760*/  IMAD R2, R33, 0x8, R0 ;  /* 0x0000000821027824 */ /* 0x000fe200078e0200 */
[----:B0-----:R-:W-:-:S03]  /*3770*/  LEA.HI.X.SX32 R7, R3, R31, 0x1, P4 ;  /* 0x0000001f03077211 */ /* 0x001fc600020f0eff */
[----:B------:R-:W-:Y:S01]  /*3780*/  STL [R1+0x210], R12 ;  /* 0x0002100c01007387 */ /* 0x000fe20000100800 */
[----:B------:R-:W-:Y:S02]  /*3790*/  LEA.HI.X.SX32 R3, R4, R31, 0x1, P5 ;  /* 0x0000001f04037211 */ /* 0x000fe400028f0eff */
[C---:B------:R-:W-:Y:S01]  /*37a0*/  IADD3 R4, P3, PT, R8.reuse, R29, RZ ;  /* 0x0000001d08047210 */ /* 0x040fe20007f7e0ff */
[----:B------:R0:W-:Y:S03]  /*37b0*/  STL [R1+0x218], R7 ;  /* 0x0002180701007387 */ /* 0x0001e60000100800 */
[----:B------:R-:W-:Y:S01]  /*37c0*/  LEA.HI.X.SX32 R8, R8, R31, 0x1, P3 ;  /* 0x0000001f08087211 */ /* 0x000fe200018f0eff */
[----:B------:R2:W-:Y:S04]  /*37d0*/  STL [R1+0x220], R3 ;  /* 0x0002200301007387 */ /* 0x0005e80000100800 */
[----:B------:R5:W-:Y:S01]  /*37e0*/  STL [R1+0x22c], R4 ;  /* 0x00022c0401007387 */ /* 0x000be20000100800 */
[----:B0-----:R-:W-:Y:S01]  /*37f0*/  IADD3 R7, P4, PT, R11, R29, RZ ;  /* 0x0000001d0b077210 */ /* 0x001fe20007f9e0ff */
[----:B--2---:R-:W-:-:S04]  /*3800*/  IMAD R3, R33, 0x8, R2 ;  /* 0x0000000821037824 */ /* 0x004fc800078e0202 */
[----:B------:R0:W-:Y:S01]  /*3810*/  STL [R1+0x234], R7 ;  /* 0x0002340701007387 */ /* 0x0001e20000100800 */
[----:B-----5:R-:W-:-:S04]  /*3820*/  IADD3 R4, P5, PT, R5, R29, RZ ;  /* 0x0000001d05047210 */ /* 0x020fc80007fbe0ff */
[-C--:B------:R-:W-:Y:S01]  /*3830*/  LEA.HI.X.SX32 R5, R5, R31.reuse, 0x1, P5 ;  /* 0x0000001f05057211 */ /* 0x080fe200028f0eff */
[----:B------:R2:W-:Y:S01]  /*3840*/  STL [R1+0x23c], R4 ;  /* 0x00023c0401007387 */ /* 0x0005e20000100800 */
[----:B0-----:R-:W-:-:S03]  /*3850*/  LEA.HI.X.SX32 R7, R11, R31, 0x1, P4 ;  /* 0x0000001f0b077211 */ /* 0x001fc600020f0eff */
[----:B------:R0:W-:Y:S01]  /*3860*/  STL [R1+0x228], R8 ;  /* 0x0002280801007387 */ /* 0x0001e20000100800 */
[----:B------:R-:W-:-:S03]  /*3870*/  IADD3 R11, P5, PT, R3, R29, RZ ;  /* 0x0000001d030b7210 */ /* 0x000fc60007fbe0ff */
[----:B------:R5:W-:Y:S01]  /*3880*/  STL [R1+0x230], R7 ;  /* 0x0002300701007387 */ /* 0x000be20000100800 */
[----:B--2---:R-:W-:-:S03]  /*3890*/  IMAD R4, R33, 0x8, R3 ;  /* 0x0000000821047824 */ /* 0x004fc600078e0203 */
[----:B------:R2:W-:Y:S01]  /*38a0*/  STL [R1+0x238], R5 ;  /* 0x0002380501007387 */ /* 0x0005e20000100800 */
[-C--:B0-----:R-:W-:Y:S02]  /*38b0*/  IADD3 R8, P3, PT, R0, R29.reuse, RZ ;  /* 0x0000001d00087210 */ /* 0x081fe40007f7e0ff */
[----:B-----5:R-:W-:-:S03]  /*38c0*/  IADD3 R7, P4, PT, R2, R29, RZ ;  /* 0x0000001d02077210 */ /* 0x020fc60007f9e0ff */
[----:B------:R0:W-:Y:S01]  /*38d0*/  STL [R1+0x244], R8 ;  /* 0x0002440801007387 */ /* 0x0001e20000100800 */
[----:B--2---:R-:W-:-:S03]  /*38e0*/  IMAD R5, R33, 0x8, R4 ;  /* 0x0000000821057824 */ /* 0x004fc600078e0204 */
[----:B------:R2:W-:Y:S04]  /*38f0*/  STL [R1+0x24c], R7 ;  /* 0x00024c0701007387 */ /* 0x0005e80000100800 */
[----:B------:R-:W-:Y:S01]  /*3900*/  STL [R1+0x254], R11 ;  /* 0x0002540b01007387 */ /* 0x000fe20000100800 */
[-C--:B0-----:R-:W-:Y:S01]  /*3910*/  LEA.HI.X.SX32 R8, R0, R31.reuse, 0x1, P3 ;  /* 0x0000001f00087211 */ /* 0x081fe200018f0eff */
[----:B------:R-:W-:Y:S02]  /*3920*/  IMAD R0, R33, 0x8, R5 ;  /* 0x0000000821007824 */ /* 0x000fe400078e0205 */
[----:B------:R-:W-:Y:S01]  /*3930*/  IMAD.MOV.U32 R33, RZ, RZ, 0x3f800000 ;  /* 0x3f800000ff217424 */ /* 0x000fe200078e00ff */
[-C--:B--2---:R-:W-:Y:S01]  /*3940*/  LEA.HI.X.SX32 R7, R2, R31.reuse, 0x1, P4 ;  /* 0x0000001f02077211 */ /* 0x084fe200020f0eff */
[----:B------:R-:W-:Y:S01]  /*3950*/  STL [R1+0x240], R8 ;  /* 0x0002400801007387 */ /* 0x000fe20000100800 */
[----:B------:R-:W-:-:S02]  /*3960*/  LEA.HI.X.SX32 R2, R3, R31, 0x1, P5 ;  /* 0x0000001f03027211 */ /* 0x000fc400028f0eff */
[-C--:B------:R-:W-:Y:S01]  /*3970*/  IADD3 R3, P5, PT, R5, R29.reuse, RZ ;  /* 0x0000001d05037210 */ /* 0x080fe20007fbe0ff */
[----:B------:R0:W-:Y:S04]  /*3980*/  STL [R1+0x248], R7 ;  /* 0x0002480701007387 */ /* 0x0001e80000100800 */
[----:B------:R2:W-:Y:S01]  /*3990*/  STL [R1+0x250], R2 ;  /* 0x0002500201007387 */ /* 0x0005e20000100800 */
[-C--:B0-----:R-:W-:Y:S02]  /*39a0*/  IADD3 R7, P4, PT, R4, R29.reuse, RZ ;  /* 0x0000001d04077210 */ /* 0x081fe40007f9e0ff */
[----:B--2---:R-:W-:-:S03]  /*39b0*/  IADD3 R2, P6, PT, R0, R29, RZ ;  /* 0x0000001d00027210 */ /* 0x004fc60007fde0ff */
[----:B------:R0:W-:Y:S01]  /*39c0*/  STL [R1+0x25c], R7 ;  /* 0x00025c0701007387 */ /* 0x0001e20000100800 */
[----:B------:R-:W-:Y:S01]  /*39d0*/  IMAD.MOV.U32 R29, RZ, RZ, -0x800000 ;  /* 0xff800000ff1d7424 */ /* 0x000fe200078e00ff */
[----:B------:R-:W-:Y:S02]  /*39e0*/  LEA.HI.X.SX32 R0, R0, R31, 0x1, P6 ;  /* 0x0000001f00007211 */ /* 0x000fe400030f0eff */
[----:B------:R2:W-:Y:S01]  /*39f0*/  STL [R1+0x264], R3 ;  /* 0x0002640301007387 */ /* 0x0005e20000100800 */
[----:B------:R-:W-:-:S03]  /*3a00*/  IADD3 RZ, P6, PT, R6, UR20, RZ ;  /* 0x0000001406ff7c10 */ /* 0x000fc6000ffde0ff */
[----:B------:R5:W-:Y:S01]  /*3a10*/  STL [R1+0x26c], R2 ;  /* 0x00026c0201007387 */ /* 0x000be20000100800 */
[----:B0-----:R-:W-:Y:S01]  /*3a20*/  IADD3 R7, P3, PT, R10, UR13, RZ ;  /* 0x0000000d0a077c10 */ /* 0x001fe2000ff7e0ff */
[----:B------:R-:W-:Y:S01]  /*3a30*/  USHF.R.S32.HI UR13, URZ, 0x1f, UR20 ;  /* 0x0000001fff0d7899 */ /* 0x000fe20008011414 */
[-C--:B--2---:R-:W-:Y:S02]  /*3a40*/  LEA.HI.X.SX32 R3, R4, R31.reuse, 0x1, P4 ;  /* 0x0000001f04037211 */ /* 0x084fe400020f0eff */
[----:B------:R-:W-:Y:S01]  /*3a50*/  LEA.HI.X.SX32 R10, R10, UR12, 0x1, P3 ;  /* 0x0000000c0a0a7c11 */ /* 0x000fe200098f0eff */
[----:B------:R-:W-:Y:S01]  /*3a60*/  USHF.R.S32.HI UR12, URZ, 0x1f, UR8 ;  /* 0x0000001fff0c7899 */ /* 0x000fe20008011408 */
[----:B------:R-:W-:Y:S01]  /*3a70*/  IADD3 RZ, P2, PT, R7, UR20, RZ ;  /* 0x0000001407ff7c10 */ /* 0x000fe2000ff5e0ff */
[----:B------:R-:W-:Y:S01]  /*3a80*/  STL [R1+0x258], R3 ;  /* 0x0002580301007387 */ /* 0x000fe20000100800 */
[----:B-----5:R-:W-:Y:S02]  /*3a90*/  LEA.HI.X.SX32 R2, R5, R31, 0x1, P5 ;  /* 0x0000001f05027211 */ /* 0x020fe400028f0eff */
[----:B------:R-:W-:-:S02]  /*3aa0*/  IADD3 RZ, P4, PT, R6, UR7, RZ ;  /* 0x0000000706ff7c10 */ /* 0x000fc4000ff9e0ff */
[----:B------:R-:W-:Y:S01]  /*3ab0*/  IADD3 RZ, P3, PT, R6, UR21, RZ ;  /* 0x0000001506ff7c10 */ /* 0x000fe2000ff7e0ff */
[----:B------:R0:W-:Y:S01]  /*3ac0*/  STL [R1+0x260], R2 ;  /* 0x0002600201007387 */ /* 0x0001e20000100800 */
[----:B------:R-:W-:Y:S01]  /*3ad0*/  IADD3 RZ, P5, PT, R7, UR7, RZ ;  /* 0x0000000707ff7c10 */ /* 0x000fe2000ffbe0ff */
[----:B------:R-:W2:Y:S01]  /*3ae0*/  LDCU UR7, c[0x0][0x3c4] ;  /* 0x00007880ff0777ac */ /* 0x000ea20008000800 */
[----:B------:R-:W-:Y:S01]  /*3af0*/  IADD3.X R16, PT, PT, R10, UR13, RZ, P2, !PT ;  /* 0x0000000d0a107c10 */ /* 0x000fe200097fe4ff */
[----:B------:R5:W-:Y:S01]  /*3b00*/  STL [R1+0x268], R0 ;  /* 0x0002680001007387 */ /* 0x000be20000100800 */
[C---:B------:R-:W-:Y:S02]  /*3b10*/  IADD3.X R11, PT, PT, R9.reuse, UR44, RZ, P4, !PT ;  /* 0x0000002c090b7c10 */ /* 0x040fe4000a7fe4ff */
[----:B------:R-:W-:Y:S02]  /*3b20*/  IADD3 R17, P2, PT, R6, UR42, RZ ;  /* 0x0000002a06117c10 */ /* 0x000fe4000ff5e0ff */
[----:B------:R-:W-:-:S02]  /*3b30*/  IADD3.X R18, PT, PT, R9, UR49, RZ, P3, !PT ;  /* 0x0000003109127c10 */ /* 0x000fc40009ffe4ff */
[C---:B------:R-:W-:Y:S02]  /*3b40*/  IADD3 RZ, P4, PT, R7.reuse, UR21, RZ ;  /* 0x0000001507ff7c10 */ /* 0x040fe4000ff9e0ff */
[----:B------:R-:W-:Y:S02]  /*3b50*/  IADD3.X R12, PT, PT, R10, UR44, RZ, P5, !PT ;  /* 0x0000002c0a0c7c10 */ /* 0x000fe4000affe4ff */
[----:B------:R-:W-:Y:S02]  /*3b60*/  IADD3 R19, P3, PT, R7, UR42, RZ ;  /* 0x0000002a07137c10 */ /* 0x000fe4000ff7e0ff */
[----:B------:R-:W-:Y:S02]  /*3b70*/  IADD3 R13, P5, PT, R6, UR43, RZ ;  /* 0x0000002b060d7c10 */ /* 0x000fe4000ffbe0ff */
[C---:B------:R-:W-:Y:S02]  /*3b80*/  IADD3.X R24, PT, PT, R9.reuse, UR51, RZ, P2, !PT ;  /* 0x0000003309187c10 */ /* 0x040fe400097fe4ff */
[----:B------:R-:W-:-:S02]  /*3b90*/  IADD3.X R14, PT, PT, R9, UR13, RZ, P6, !PT ;  /* 0x0000000d090e7c10 */ /* 0x000fc4000b7fe4ff */
[C---:B------:R-:W-:Y:S02]  /*3ba0*/  IADD3.X R20, PT, PT, R10.reuse, UR49, RZ, P4, !PT ;  /* 0x000000310a147c10 */ /* 0x040fe4000a7fe4ff */
[C---:B------:R-:W-:Y:S02]  /*3bb0*/  IADD3 R156, P2, PT, R7.reuse, UR40, RZ ;  /* 0x00000028079c7c10 */ /* 0x040fe4000ff5e0ff */
[----:B------:R-:W-:Y:S02]  /*3bc0*/  IADD3.X R25, PT, PT, R10, UR51, RZ, P3, !PT ;  /* 0x000000330a197c10 */ /* 0x000fe40009ffe4ff */
[----:B------:R-:W-:Y:S02]  /*3bd0*/  IADD3 R15, P6, PT, R7, UR43, RZ ;  /* 0x0000002b070f7c10 */ /* 0x000fe4000ffde0ff */
[----:B------:R-:W-:Y:S02]  /*3be0*/  IADD3 R21, P4, PT, R6, UR41, RZ ;  /* 0x0000002906157c10 */ /* 0x000fe4000ff9e0ff */
[----:B------:R-:W-:-:S02]  /*3bf0*/  IADD3.X R22, PT, PT, R9, UR50, RZ, P5, !PT ;  /* 0x0000003209167c10 */ /* 0x000fc4000affe4ff */
[----:B------:R-:W-:Y:S02]  /*3c00*/  IADD3 R158, P3, PT, R6, UR39, RZ ;  /* 0x00000027069e7c10 */ /* 0x000fe4000ff7e0ff */
[----:B------:R-:W-:Y:S02]  /*3c10*/  IADD3 R152, P5, PT, R7, UR41, RZ ;  /* 0x0000002907987c10 */ /* 0x000fe4000ffbe0ff */
[C---:B------:R-:W-:Y:S02]  /*3c20*/  IADD3.X R155, PT, PT, R10.reuse, UR53, RZ, P2, !PT ;  /* 0x000000350a9b7c10 */ /* 0x040fe400097fe4ff */
[----:B------:R-:W-:Y:S02]  /*3c30*/  IADD3.X R23, PT, PT, R10, UR50, RZ, P6, !PT ;  /* 0x000000320a177c10 */ /* 0x000fe4000b7fe4ff */
[----:B------:R-:W-:Y:S02]  /*3c40*/  IADD3.X R26, PT, PT, R9, UR52, RZ, P4, !PT ;  /* 0x00000034091a7c10 */ /* 0x000fe4000a7fe4ff */
[----:B------:R-:W-:-:S02]  /*3c50*/  IADD3 R166, P2, PT, R6, UR37, RZ ;  /* 0x0000002506a67c10 */ /* 0x000fc4000ff5e0ff */
[----:B------:R-:W-:Y:S02]  /*3c60*/  IADD3.X R157, PT, PT, R9, UR54, RZ, P3, !PT ;  /* 0x00000036099d7c10 */ /* 0x000fe40009ffe4ff */
[----:B------:R-:W-:Y:S02]  /*3c70*/  IADD3 R154, P6, PT, R6, UR40, RZ ;  /* 0x00000028069a7c10 */ /* 0x000fe4000ffde0ff */
[C---:B------:R-:W-:Y:S02]  /*3c80*/  IADD3 R160, P4, PT, R7.reuse, UR39, RZ ;  /* 0x0000002707a07c10 */ /* 0x040fe4000ff9e0ff */
[----:B------:R-:W-:Y:S02]  /*3c90*/  IADD3.X R27, PT, PT, R10, UR52, RZ, P5, !PT ;  /* 0x000000340a1b7c10 */ /* 0x000fe4000affe4ff */
[----:B------:R-:W-:Y:S02]  /*3ca0*/  IADD3 R168, P3, PT, R7, UR37, RZ ;  /* 0x0000002507a87c10 */ /* 0x000fe4000ff7e0ff */
[----:B------:R-:W-:-:S02]  /*3cb0*/  IADD3 R162, P5, PT, R6, UR38, RZ ;  /* 0x0000002606a27c10 */ /* 0x000fc4000ffbe0ff */
[C---:B------:R-:W-:Y:S02]  /*3cc0*/  IADD3.X R165, PT, PT, R9.reuse, UR56, RZ, P2, !PT ;  /* 0x0000003809a57c10 */ /* 0x040fe400097fe4ff */
[----:B------:R-:W-:Y:S02]  /*3cd0*/  IADD3.X R153, PT, PT, R9, UR53, RZ, P6, !PT ;  /* 0x0000003509997c10 */ /* 0x000fe4000b7fe4ff */
[C---:B------:R-:W-:Y:S02]  /*3ce0*/  IADD3.X R159, PT, PT, R10.reuse, UR54, RZ, P4, !PT ;  /* 0x000000360a9f7c10 */ /* 0x040fe4000a7fe4ff */
[C---:B------:R-:W-:Y:S02]  /*3cf0*/  IADD3 R176, P2, PT, R7.reuse, UR35, RZ ;  /* 0x0000002307b07c10 */ /* 0x040fe4000ff5e0ff */
[----:B------:R-:W-:Y:S02]  /*3d00*/  IADD3.X R167, PT, PT, R10, UR56, RZ, P3, !PT ;  /* 0x000000380aa77c10 */ /* 0x000fe40009ffe4ff */
[----:B------:R-:W-:-:S02]  /*3d10*/  IADD3 R164, P6, PT, R7, UR38, RZ ;  /* 0x0000002607a47c10 */ /* 0x000fc4000ffde0ff */
[C---:B------:R-:W-:Y:S02]  /*3d20*/  IADD3 R170, P4, PT, R6.reuse, UR36, RZ ;  /* 0x0000002406aa7c10 */ /* 0x040fe4000ff9e0ff */
        /* <DEDUP_REMOVED lines=46> */
[----:B0-----:R-:W-:-:S02]  /*4010*/  IADD3 R2, P2, PT, R6, UR22, RZ ;  /* 0x0000001606027c10 */ /* 0x001fc4000ff5e0ff */
[----:B------:R-:W-:Y:S02]  /*4020*/  IADD3.X R243, PT, PT, R9, UR69, RZ, P3, !PT ;  /* 0x0000004509f37c10 */ /* 0x000fe40009ffe4ff */
[----:B------:R-:W-:Y:S01]  /*4030*/  IADD3 R236, P6, PT, R6, UR25, RZ ;  /* 0x0000001906ec7c10 */ /* 0x000fe2000ffde0ff */
[----:B------:R0:W-:Y:S01]  /*4040*/  STL [R1+0x4], R2 ;  /* 0x0000040201007387 */ /* 0x0001e20000100800 */
[C---:B------:R-:W-:Y:S02]  /*4050*/  IADD3 R248, P4, PT, R7.reuse, UR24, RZ ;  /* 0x0000001807f87c10 */ /* 0x040fe4000ff9e0ff */
[----:B------:R-:W-:Y:S02]  /*4060*/  IADD3.X R229, PT, PT, R10, UR67, RZ, P5, !PT ;  /* 0x000000430ae57c10 */ /* 0x000fe4000affe4ff */
[----:B-----5:R-:W-:Y:S02]  /*4070*/  IADD3 R0, P3, PT, R7, UR22, RZ ;  /* 0x0000001607007c10 */ /* 0x020fe4000ff7e0ff */
[----:B------:R-:W-:-:S02]  /*4080*/  IADD3 R250, P5, PT, R6, UR23, RZ ;  /* 0x0000001706fa7c10 */ /* 0x000fc4000ffbe0ff */
[----:B------:R-:W-:Y:S01]  /*4090*/  IADD3.X R233, PT, PT, R9, UR68, RZ, P6, !PT ;  /* 0x0000004409e97c10 */ /* 0x000fe2000b7fe4ff */
[----:B------:R5:W-:Y:S01]  /*40a0*/  STL [R1+0xc], R0 ;  /* 0x00000c0001007387 */ /* 0x000be20000100800 */
[----:B------:R-:W-:Y:S02]  /*40b0*/  IADD3.X R247, PT, PT, R10, UR69, RZ, P4, !PT ;  /* 0x000000450af77c10 */ /* 0x000fe4000a7fe4ff */
[----:B------:R-:W-:Y:S02]  /*40c0*/  IADD3 R252, P6, PT, R7, UR23, RZ ;  /* 0x0000001707fc7c10 */ /* 0x000fe4000ffde0ff */
[----:B0-----:R-:W-:Y:S02]  /*40d0*/  IADD3 R2, P4, PT, R6, UR47, RZ ;  /* 0x0000002f06027c10 */ /* 0x001fe4000ff9e0ff */
[----:B------:R-:W-:Y:S02]  /*40e0*/  IADD3.X R249, PT, PT, R9, UR70, RZ, P5, !PT ;  /* 0x0000004609f97c10 */ /* 0x000fe4000affe4ff */
[----:B------:R-:W-:Y:S01]  /*40f0*/  IADD3.X R251, PT, PT, R10, UR70, RZ, P6, !PT ;  /* 0x000000460afb7c10 */ /* 0x000fe2000b7fe4ff */
[----:B------:R0:W-:Y:S01]  /*4100*/  STL [R1+0x14], R2 ;  /* 0x0000140201007387 */ /* 0x0001e20000100800 */
[----:B-----5:R-:W-:-:S02]  /*4110*/  IADD3 R0, P5, PT, R7, UR47, RZ ;  /* 0x0000002f07007c10 */ /* 0x020fc4000ffbe0ff */
[----:B------:R-:W-:-:S03]  /*4120*/  IADD3 R3, P6, PT, R6, UR46, RZ ;  /* 0x0000002e06037c10 */ /* 0x000fc6000ffde0ff */
[----:B------:R5:W-:Y:S01]  /*4130*/  STL [R1+0x1c], R0 ;  /* 0x00001c0001007387 */ /* 0x000be20000100800 */
[----:B0-----:R-:W-:-:S03]  /*4140*/  IADD3.X R2, PT, PT, R9, UR71, RZ, P2, !PT ;  /* 0x0000004709027c10 */ /* 0x001fc600097fe4ff */
[----:B------:R0:W-:Y:S04]  /*4150*/  STL [R1+0x24], R3 ;  /* 0x0000240301007387 */ /* 0x0001e80000100800 */
[----:B------:R1:W-:Y:S01]  /*4160*/  STL [R1], R2 ;  /* 0x0000000201007387 */ /* 0x0003e20000100800 */
[----:B-----5:R-:W-:Y:S02]  /*4170*/  IADD3 R0, P2, PT, R7, UR46, RZ ;  /* 0x0000002e07007c10 */ /* 0x020fe4000ff5e0ff */
[----:B0-----:R-:W-:-:S03]  /*4180*/  IADD3.X R3, PT, PT, R10, UR71, RZ, P3, !PT ;  /* 0x000000470a037c10 */ /* 0x001fc60009ffe4ff */
[----:B------:R0:W-:Y:S01]  /*4190*/  STL [R1+0x2c], R0 ;  /* 0x00002c0001007387 */ /* 0x0001e20000100800 */
[----:B-1----:R-:W-:-:S03]  /*41a0*/  IADD3 R2, P3, PT, R6, UR45, RZ ;  /* 0x0000002d06027c10 */ /* 0x002fc6000ff7e0ff */
[----:B------:R1:W-:Y:S04]  /*41b0*/  STL [R1+0x8], R3 ;  /* 0x0000080301007387 */ /* 0x0003e80000100800 */
[----:B------:R5:W-:Y:S01]  /*41c0*/  STL [R1+0x34], R2 ;  /* 0x0000340201007387 */ /* 0x000be20000100800 */
[----:B0-----:R-:W-:Y:S02]  /*41d0*/  IADD3.X R0, PT, PT, R9, UR72, RZ, P4, !PT ;  /* 0x0000004809007c10 */ /* 0x001fe4000a7fe4ff */
[----:B-1----:R-:W-:-:S03]  /*41e0*/  IADD3 R3, P4, PT, R7, UR45, RZ ;  /* 0x0000002d07037c10 */ /* 0x002fc6000ff9e0ff */
[----:B------:R0:W-:Y:S01]  /*41f0*/  STL [R1+0x10], R0 ;  /* 0x0000100001007387 */ /* 0x0001e20000100800 */
[----:B-----5:R-:W-:-:S03]  /*4200*/  IADD3.X R2, PT, PT, R10, UR72, RZ, P5, !PT ;  /* 0x000000480a027c10 */ /* 0x020fc6000affe4ff */
[----:B------:R1:W-:Y:S04]  /*4210*/  STL [R1+0x3c], R3 ;  /* 0x00003c0301007387 */ /* 0x0003e80000100800 */
[----:B------:R5:W-:Y:S01]  /*4220*/  STL [R1+0x18], R2 ;  /* 0x0000180201007387 */ /* 0x000be20000100800 */
[----:B0-----:R-:W-:Y:S02]  /*4230*/  IADD3 R0, P5, PT, R6, UR9, RZ ;  /* 0x0000000906007c10 */ /* 0x001fe4000ffbe0ff */
[----:B-1----:R-:W-:-:S03]  /*4240*/  IADD3.X R3, PT, PT, R9, UR73, RZ, P6, !PT ;  /* 0x0000004909037c10 */ /* 0x002fc6000b7fe4ff */
[----:B------:R0:W-:Y:S01]  /*4250*/  STL [R1+0x44], R0 ;  /* 0x0000440001007387 */ /* 0x0001e20000100800 */
[----:B-----5:R-:W-:-:S03]  /*4260*/  IADD3 R2, P6, PT, R7, UR9, RZ ;  /* 0x0000000907027c10 */ /* 0x020fc6000ffde0ff */
        /* <DEDUP_REMOVED lines=20> */
[----:B0-----:R-:W-:Y:S02]  /*43b0*/  IADD3.X R0, PT, PT, R9, UR76, RZ, P2, !PT ;  /* 0x0000004c09007c10 */ /* 0x001fe400097fe4ff */
[----:B-1----:R-:W-:-:S03]  /*43c0*/  IADD3.X R3, PT, PT, R10, UR76, RZ, P3, !PT ;  /* 0x0000004c0a037c10 */ /* 0x002fc60009ffe4ff */
[----:B------:R0:W-:Y:S01]  /*43d0*/  STL [R1+0x50], R0 ;  /* 0x0000500001007387 */ /* 0x0001e20000100800 */
[----:B-----5:R-:W-:-:S03]  /*43e0*/  IADD3.X R2, PT, PT, R9, UR12, RZ, P4, !PT ;  /* 0x0000000c09027c10 */ /* 0x020fc6000a7fe4ff */
[----:B------:R1:W-:Y:S04]  /*43f0*/  STL [R1+0x58], R3 ;  /* 0x0000580301007387 */ /* 0x0003e80000100800 */
[----:B------:R1:W-:Y:S01]  /*4400*/  STL [R1+0x60], R2 ;  /* 0x0000600201007387 */ /* 0x0003e20000100800 */
[----:B0-----:R-:W-:-:S05]  /*4410*/  IADD3.X R0, PT, PT, R10, UR12, RZ, P5, !PT ;  /* 0x0000000c0a007c10 */ /* 0x001fca000affe4ff */
[----:B--234-:R1:W-:Y:S02]  /*4420*/  STL [R1+0x68], R0 ;  /* 0x0000680001007387 */ /* 0x01c3e40000100800 */
.L_x_1:
[----:B------:R-:W2:Y:S04]  /*4430*/  LDL R145, [R1+0x4] ;  /* 0x0000040001917983 */ /* 0x000ea80000100800 */
[----:B------:R-:W3:Y:S04]  /*4440*/  LDL R218, [R1+0xc] ;  /* 0x00000c0001da7983 */ /* 0x000ee80000100800 */
[----:B------:R-:W4:Y:S04]  /*4450*/  LDL R146, [R1] ;  /* 0x0000000001927983 */ /* 0x000f280000100800 */
[----:B------:R-:W5:Y:S04]  /*4460*/  LDL R216, [R1+0x14] ;  /* 0x0000140001d87983 */ /* 0x000f680000100800 */
[----:B------:R-:W2:Y:S04]  /*4470*/  LDL R147, [R1+0x8] ;  /* 0x0000080001937983 */ /* 0x000ea80000100800 */
[----:B------:R-:W2:Y:S04]  /*4480*/  LDL R214, [R1+0x1c] ;  /* 0x00001c0001d67983 */ /* 0x000ea80000100800 */
[----:B------:R-:W2:Y:S04]  /*4490*/  LDL R148, [R1+0x10] ;  /* 0x0000100001947983 */ /* 0x000ea80000100800 */
[----:B------:R-:W2:Y:S04]  /*44a0*/  LDL R149, [R1+0x18] ;  /* 0x0000180001957983 */ /* 0x000ea80000100800 */
[----:B------:R-:W2:Y:S04]  /*44b0*/  LDL R210, [R1+0x2c] ;  /* 0x00002c0001d27983 */ /* 0x000ea80000100800 */
[----:B------:R-:W2:Y:S01]  /*44c0*/  LDL R212, [R1+0x24] ;  /* 0x0000240001d47983 */ /* 0x000ea20000100800 */
[----:B------:R-:W-:-:S02]  /*44d0*/  USHF.R.S32.HI UR8, URZ, 0x1f, UR4 ;  /* 0x0000001fff087899 */ /* 0x000fc40008011404 */
[----:B------:R-:W-:Y:S02]  /*44e0*/  IADD3 R30, P2, PT, R6, UR4, RZ ;  /* 0x00000004061e7c10 */ /* 0x000fe4000ff5e0ff */
[----:B-1----:R-:W-:Y:S01]  /*44f0*/  IADD3 R2, P3, PT, R7, UR4, RZ ;  /* 0x0000000407027c10 */ /* 0x002fe2000ff7e0ff */
[----:B------:R-:W2:Y:S01]  /*4500*/  LDL R150, [R1+0x20] ;  /* 0x0000200001967983 */ /* 0x000ea20000100800 */
[----:B------:R-:W-:Y:S02]  /*4510*/  IADD3.X R31, PT, PT, R9, UR8, RZ, P2, !PT ;  /* 0x00000008091f7c10 */ /* 0x000fe400097fe4ff */
[----:B------:R-:W-:Y:S01]  /*4520*/  IADD3 R44, P2, PT, R13, UR4, RZ ;  /* 0x000000040d2c7c10 */ /* 0x000fe2000ff5e0ff */
[----:B------:R-:W2:Y:S01]  /*4530*/  LDL R206, [R1+0x34] ;  /* 0x0000340001ce7983 */ /* 0x000ea20000100800 */
[----:B------:R-:W-:Y:S02]  /*4540*/  IADD3.X R3, PT, PT, R10, UR8, RZ, P3, !PT ;  /* 0x000000080a037c10 */ /* 0x000fe40009ffe4ff */
[----:B------:R-:W-:Y:S01]  /*4550*/  IADD3 R36, P3, PT, R15, UR4, RZ ;  /* 0x000000040f247c10 */ /* 0x000fe2000ff7e0ff */
[----:B------:R-:W2:Y:S01]  /*4560*/  LDL R151, [R1+0x28] ;  /* 0x0000280001977983 */ /* 0x000ea20000100800 */
[----:B------:R-:W-:-:S02]  /*4570*/  IADD3.X R45, PT, PT, R22, UR8, RZ, P2, !PT ;  /* 0x00000008162d7c10 */ /* 0x000fc400097fe4ff */
[----:B------:R-:W-:Y:S01]  /*4580*/  IADD3 R38, P2, PT, R17, UR4, RZ ;  /* 0x0000000411267c10 */ /* 0x000fe2000ff5e0ff */
[----:B------:R0:W3:Y:S01]  /*4590*/  LDG.E.U8 R0, desc[UR14][R2.64] ;  /* 0x0000000e02007981 */ /* 0x0000e2000c1e1100 */
[----:B------:R-:W-:Y:S02]  /*45a0*/  IADD3.X R37, PT, PT, R23, UR8, RZ, P3, !PT ;  /* 0x0000000817257c10 */ /* 0x000fe40009ffe4ff */
[----:B------:R-:W-:Y:S01]  /*45b0*/  IADD3.X R39, PT, PT, R24, UR8, RZ, P2, !PT ;  /* 0x0000000818277c10 */ /* 0x000fe200097fe4ff */
[----:B------:R-:W3:Y:S04]  /*45c0*/  LDG.E.U8 R44, desc[UR14][R44.64] ;  /* 0x0000000e2c2c7981 */ /* 0x000ee8000c1e1100 */
[----:B------:R1:W3:Y:S01]  /*45d0*/  LDG.E.U8 R43, desc[UR14][R36.64] ;  /* 0x0000000e242b7981 */ /* 0x0002e2000c1e1100 */
[----:B0-----:R-:W-:-:S03]  /*45e0*/  IADD3 R2, P3, PT, R19, UR4, RZ ;  /* 0x0000000413027c10 */ /* 0x001fc6000ff7e0ff */
[----:B------:R0:W5:Y:S01]  /*45f0*/  LDG.E.U8 R42, desc[UR14][R38.64] ;  /* 0x0000000e262a7981 */ /* 0x000162000c1e1100 */
[----:B------:R-:W-:-:S03]  /*4600*/  IADD3.X R3, PT, PT, R25, UR8, RZ, P3, !PT ;  /* 0x0000000819037c10 */ /* 0x000fc60009ffe4ff */
[----:B------:R-:W5:Y:S01]  /*4610*/  LDL R204, [R1+0x3c] ;  /* 0x00003c0001cc7983 */ /* 0x000f620000100800 */
[----:B-1----:R-:W-:-:S03]  /*4620*/  IADD3 R36, P2, PT, R21, UR4, RZ ;  /* 0x0000000415247c10 */ /* 0x002fc6000ff5e0ff */
[----:B------:R1:W5:Y:S01]  /*4630*/  LDG.E.U8 R41, desc[UR14][R2.64] ;  /* 0x0000000e02297981 */ /* 0x000362000c1e1100 */
[----:B0-----:R-:W-:Y:S02]  /*4640*/  IADD3 R38, P3, PT, R152, UR4, RZ ;  /* 0x0000000498267c10 */ /* 0x001fe4000ff7e0ff */
[----:B------:R-:W-:Y:S01]  /*4650*/  IADD3.X R37, PT, PT, R26, UR8, RZ, P2, !PT ;  /* 0x000000081a257c10 */ /* 0x000fe200097fe4ff */
[----:B------:R-:W5:Y:S01]  /*4660*/  LDL R192, [R1+0x30] ;  /* 0x0000300001c07983 */ /* 0x000f620000100800 */
[----:B------:R-:W-:-:S03]  /*4670*/  IADD3.X R39, PT, PT, R27, UR8, RZ, P3, !PT ;  /* 0x000000081b277c10 */ /* 0x000fc60009ffe4ff */
[----:B------:R0:W5:Y:S01]  /*4680*/  LDG.E.U8 R40, desc[UR14][R36.64] ;  /* 0x0000000e24287981 */ /* 0x000162000c1e1100 */
[----:B-1----:R-:W-:-:S03]  /*4690*/  IADD3 R2, P2, PT, R154, UR4, RZ ;  /* 0x000000049a027c10 */ /* 0x002fc6000ff5e0ff */
[----:B------:R-:W5:Y:S01]  /*46a0*/  LDG.E.U8 R39, desc[UR14][R38.64] ;  /* 0x0000000e26277981 */ /* 0x000f62000c1e1100 */
[----:B------:R-:W-:-:S03]  /*46b0*/  IADD3.X R3, PT, PT, R153, UR8, RZ, P2, !PT ;  /* 0x0000000899037c10 */ /* 0x000fc600097fe4ff */
[----:B------:R-:W5:Y:S01]  /*46c0*/  LDL R194, [R1+0x38] ;  /* 0x0000380001c27983 */ /* 0x000f620000100800 */
[----:B0-----:R-:W-:Y:S02]  /*46d0*/  IADD3 R36, P3, PT, R156, UR4, RZ ;  /* 0x000000049c247c10 */ /* 0x001fe4000ff7e0ff */
[----:B------:R-:W-:Y:S01]  /*46e0*/  IADD3 R46, P2, PT, R158, UR4, RZ ;  /* 0x000000049e2e7c10 */ /* 0x000fe2000ff5e0ff */
[----:B------:R-:W5:Y:S01]  /*46f0*/  LDL R202, [R1+0x44] ;  /* 0x0000440001ca7983 */ /* 0x000f620000100800 */
[----:B------:R-:W-:-:S03]  /*4700*/  IADD3.X R37, PT, PT, R155, UR8, RZ, P3, !PT ;  /* 0x000000089b257c10 */ /* 0x000fc60009ffe4ff */
[----:B------:R0:W5:Y:S01]  /*4710*/  LDG.E.U8 R38, desc[UR14][R2.64] ;  /* 0x0000000e02267981 */ /* 0x000162000c1e1100 */
[----:B------:R-:W-:Y:S02]  /*4720*/  IADD3.X R47, PT, PT, R157, UR8, RZ, P2, !PT ;  /* 0x000000089d2f7c10 */ /* 0x000fe400097fe4ff */
[----:B------:R-:W-:Y:S01]  /*4730*/  IADD3 R48, P2, PT, R162, UR4, RZ ;  /* 0x00000004a2307c10 */ /* 0x000fe2000ff5e0ff */
[----:B------:R-:W5:Y:S04]  /*4740*/  LDG.E.U8 R37, desc[UR14][R36.64] ;  /* 0x0000000e24257981 */ /* 0x000f68000c1e1100 */
[----:B------:R-:W5:Y:S01]  /*4750*/  LDL R200, [R1+0x4c] ;  /* 0x00004c0001c87983 */ /* 0x000f620000100800 */
[----:B0-----:R-:W-:-:S03]  /*4760*/  IADD3 R2, P3, PT, R160, UR4, RZ ;  /* 0x00000004a0027c10 */ /* 0x001fc6000ff7e0ff */
[----:B------:R0:W5:Y:S01]  /*4770*/  LDG.E.U8 R4, desc[UR14][R46.64] ;  /* 0x0000000e2e047981 */ /* 0x000162000c1e1100 */
[----:B------:R-:W-:Y:S02]  /*4780*/  IADD3.X R3, PT, PT, R159, UR8, RZ, P3, !PT ;  /* 0x000000089f037c10 */ /* 0x000fe40009ffe4ff */
[----:B------:R-:W-:Y:S01]  /*4790*/  IADD3.X R49, PT, PT, R161, UR8, RZ, P2, !PT ;  /* 0x00000008a1317c10 */ /* 0x000fe200097fe4ff */
[----:B------:R-:W5:Y:S04]  /*47a0*/  LDL R196, [R1+0x40] ;  /* 0x0000400001c47983 */ /* 0x000f680000100800 */
[----:B------:R1:W5:Y:S01]  /*47b0*/  LDG.E.U8 R36, desc[UR14][R2.64] ;  /* 0x0000000e02247981 */ /* 0x000362000c1e1100 */
[----:B0-----:R-:W-:-:S03]  /*47c0*/  IADD3 R46, P3, PT, R164, UR4, RZ ;  /* 0x00000004a42e7c10 */ /* 0x001fc6000ff7e0ff */
[----:B------:R-:W5:Y:S01]  /*47d0*/  LDG.E.U8 R49, desc[UR14][R48.64] ;  /* 0x0000000e30317981 */ /* 0x000f62000c1e1100 */
[----:B------:R-:W-:-:S03]  /*47e0*/  IADD3.X R47, PT, PT, R163, UR8, RZ, P3, !PT ;  /* 0x00000008a32f7c10 */ /* 0x000fc60009ffe4ff */
[----:B------:R-:W5:Y:S01]  /*47f0*/  LDL R198, [R1+0x48] ;  /* 0x0000480001c67983 */ /* 0x000f620000100800 */
[----:B-1----:R-:W-:Y:S02]  /*4800*/  IADD3 R2, P2, PT, R166, UR4, RZ ;  /* 0x00000004a6027c10 */ /* 0x002fe4000ff5e0ff */
[----:B------:R-:W-:Y:S01]  /*4810*/  IADD3 R50, P3, PT, R168, UR4, RZ ;  /* 0x00000004a8327c10 */ /* 0x000fe2000ff7e0ff */
[----:B------:R-:W5:Y:S01]  /*4820*/  LDL R224, [R1+0x54] ;  /* 0x0000540001e07983 */ /* 0x000f620000100800 */
[----:B------:R-:W-:Y:S02]  /*4830*/  IADD3.X R3, PT, PT, R165, UR8, RZ, P2, !PT ;  /* 0x00000008a5037c10 */ /* 0x000fe400097fe4ff */
[----:B------:R-:W-:Y:S01]  /*4840*/  IADD3 R52, P2, PT, R170, UR4, RZ ;  /* 0x00000004aa347c10 */ /* 0x000fe2000ff5e0ff */
[----:B------:R-:W5:Y:S01]  /*4850*/  LDG.E.U8 R48, desc[UR14][R46.64] ;  /* 0x0000000e2e307981 */ /* 0x000f62000c1e1100 */
[----:B------:R-:W-:Y:S02]  /*4860*/  IADD3.X R51, PT, PT, R167, UR8, RZ, P3, !PT ;  /* 0x00000008a7337c10 */ /* 0x000fe40009ffe4ff */
[----:B------:R-:W-:Y:S01]  /*4870*/  IADD3.X R53, PT, PT, R169, UR8, RZ, P2, !PT ;  /* 0x00000008a9357c10 */ /* 0x000fe200097fe4ff */
[----:B------:R-:W5:Y:S04]  /*4880*/  LDL R222, [R1+0x50] ;  /* 0x0000500001de7983 */ /* 0x000f680000100800 */
[----:B------:R-:W5:Y:S04]  /*4890*/  LDG.E.U8 R45, desc[UR14][R52.64] ;  /* 0x0000000e342d7981 */ /* 0x000f68000c1e1100 */
[----:B------:R0:W5:Y:S04]  /*48a0*/  LDG.E.U8 R47, desc[UR14][R2.64] ;  /* 0x0000000e022f7981 */ /* 0x000168000c1e1100 */
[----:B------:R1:W5:Y:S04]  /*48b0*/  LDG.E.U8 R46, desc[UR14][R50.64] ;  /* 0x0000000e322e7981 */ /* 0x000368000c1e1100 */
[----:B------:R-:W5:Y:S01]  /*48c0*/  LDL R220, [R1+0x5c] ;  /* 0x00005c0001dc7983 */ /* 0x000f620000100800 */
[----:B0-----:R-:W-:Y:S01]  /*48d0*/  IADD3 R2, P3, PT, R172, UR4, RZ ;  /* 0x00000004ac027c10 */ /* 0x001fe2000ff7e0ff */
[----:B------:R-:W-:-:S02]  /*48e0*/  USHF.L.U32 UR9, UR7, 0x1, URZ ;  /* 0x0000000107097899 */ /* 0x000fc400080006ff */
[----:B------:R-:W5:Y:S01]  /*48f0*/  LDG.E.U8 R31, desc[UR14][R30.64] ;  /* 0x0000000e1e1f7981 */ /* 0x000f62000c1e1100 */
[----:B-1----:R-:W-:Y:S02]  /*4900*/  IADD3 R50, P2, PT, R174, UR4, RZ ;  /* 0x00000004ae327c10 */ /* 0x002fe4000ff5e0ff */
[----:B------:R-:W-:Y:S01]  /*4910*/  IADD3.X R3, PT, PT, R171, UR8, RZ, P3, !PT ;  /* 0x00000008ab037c10 */ /* 0x000fe20009ffe4ff */
[----:B------:R-:W5:Y:S01]  /*4920*/  LDL R240, [R1+0x74] ;  /* 0x0000740001f07983 */ /* 0x000f620000100800 */
[----:B------:R-:W-:Y:S02]  /*4930*/  IADD3 R52, P3, PT, R176, UR4, RZ ;  /* 0x00000004b0347c10 */ /* 0x000fe4000ff7e0ff */
[----:B------:R-:W-:Y:S01]  /*4940*/  IADD3.X R51, PT, PT, R173, UR8, RZ, P2, !PT ;  /* 0x00000008ad337c10 */ /* 0x000fe200097fe4ff */
[----:B------:R0:W5:Y:S01]  /*4950*/  LDG.E.U8 R54, desc[UR14][R2.64] ;  /* 0x0000000e02367981 */ /* 0x000162000c1e1100 */
[----:B------:R-:W-:-:S03]  /*4960*/  IADD3.X R53, PT, PT, R175, UR8, RZ, P3, !PT ;  /* 0x00000008af357c10 */ /* 0x000fc60009ffe4ff */
[----:B------:R1:W5:Y:S04]  /*4970*/  LDG.E.U8 R68, desc[UR14][R50.64] ;  /* 0x0000000e32447981 */ /* 0x000368000c1e1100 */
[----:B------:R1:W5:Y:S01]  /*4980*/  LDG.E.U8 R69, desc[UR14][R52.64] ;  /* 0x0000000e34457981 */ /* 0x000362000c1e1100 */
[----:B0-----:R-:W-:-:S03]  /*4990*/  IADD3 R2, P2, PT, R178, UR4, RZ ;  /* 0x00000004b2027c10 */ /* 0x001fc6000ff5e0ff */
[----:B------:R-:W5:Y:S01]  /*49a0*/  LDL R238, [R1+0x7c] ;  /* 0x00007c0001ee7983 */ /* 0x000f620000100800 */
        /* <DEDUP_REMOVED lines=56> */
[----:B------:R-:W-:Y:S02]  /*4d30*/  IADD3.X R3, PT, PT, R221, UR8, RZ, P3, !PT ;  /* 0x00000008dd037c10 */ /* 0x000fe40009ffe4ff */
[----:B------:R-:W-:Y:S02]  /*4d40*/  IADD3 R52, P3, PT, R231, UR4, RZ ;  /* 0x00000004e7347c10 */ /* 0x000fe4000ff7e0ff */
[----:B------:R-:W-:Y:S01]  /*4d50*/  IADD3.X R51, PT, PT, R225, UR8, RZ, P2, !PT ;  /* 0x00000008e1337c10 */ /* 0x000fe200097fe4ff */
[----:B------:R0:W5:Y:S01]  /*4d60*/  LDG.E.U8 R137, desc[UR14][R2.64] ;  /* 0x0000000e02897981 */ /* 0x000162000c1e1100 */
[----:B------:R-:W-:-:S03]  /*4d70*/  IADD3.X R53, PT, PT, R229, UR8, RZ, P3, !PT ;  /* 0x00000008e5357c10 */ /* 0x000fc60009ffe4ff */
[----:B------:R1:W5:Y:S04]  /*4d80*/  LDG.E.U8 R139, desc[UR14][R50.64] ;  /* 0x0000000e328b7981 */ /* 0x000368000c1e1100 */
[----:B------:R4:W5:Y:S01]  /*4d90*/  LDG.E.U8 R140, desc[UR14][R52.64] ;  /* 0x0000000e348c7981 */ /* 0x000962000c1e1100 */
[----:B0-----:R-:W-:Y:S02]  /*4da0*/  IADD3 R2, P2, PT, R236, UR4, RZ ;  /* 0x00000004ec027c10 */ /* 0x001fe4000ff5e0ff */
[----:B-1----:R-:W-:Y:S02]  /*4db0*/  IADD3 R50, P3, PT, R241, UR4, RZ ;  /* 0x00000004f1327c10 */ /* 0x002fe4000ff7e0ff */
[----:B------:R-:W-:Y:S02]  /*4dc0*/  IADD3.X R3, PT, PT, R233, UR8, RZ, P2, !PT ;  /* 0x00000008e9037c10 */ /* 0x000fe400097fe4ff */
[----:B----4-:R-:W-:-:S02]  /*4dd0*/  IADD3 R52, P2, PT, R245, UR4, RZ ;  /* 0x00000004f5347c10 */ /* 0x010fc4000ff5e0ff */
[----:B------:R-:W-:Y:S01]  /*4de0*/  IADD3.X R51, PT, PT, R239, UR8, RZ, P3, !PT ;  /* 0x00000008ef337c10 */ /* 0x000fe20009ffe4ff */
[----:B------:R0:W4:Y:S01]  /*4df0*/  LDG.E.U8 R141, desc[UR14][R2.64] ;  /* 0x0000000e028d7981 */ /* 0x000122000c1e1100 */
[----:B------:R-:W-:-:S03]  /*4e00*/  IADD3.X R53, PT, PT, R243, UR8, RZ, P2, !PT ;  /* 0x00000008f3357c10 */ /* 0x000fc600097fe4ff */
[----:B------:R1:W4:Y:S04]  /*4e10*/  LDG.E.U8 R142, desc[UR14][R50.64] ;  /* 0x0000000e328e7981 */ /* 0x000328000c1e1100 */
[----:B------:R1:W4:Y:S01]  /*4e20*/  LDG.E.U8 R143, desc[UR14][R52.64] ;  /* 0x0000000e348f7981 */ /* 0x000322000c1e1100 */
[----:B0-----:R-:W-:Y:S02]  /*4e30*/  IADD3 R2, P3, PT, R248, UR4, RZ ;  /* 0x00000004f8027c10 */ /* 0x001fe4000ff7e0ff */
[----:B-1----:R-:W-:Y:S02]  /*4e40*/  IADD3 R50, P2, PT, R250, UR4, RZ ;  /* 0x00000004fa327c10 */ /* 0x002fe4000ff5e0ff */
[----:B------:R-:W-:Y:S02]  /*4e50*/  IADD3.X R3, PT, PT, R247, UR8, RZ, P3, !PT ;  /* 0x00000008f7037c10 */ /* 0x000fe40009ffe4ff */
[----:B------:R-:W-:-:S02]  /*4e60*/  IADD3 R52, P3, PT, R252, UR4, RZ ;  /* 0x00000004fc347c10 */ /* 0x000fc4000ff7e0ff */
[----:B------:R-:W-:Y:S01]  /*4e70*/  IADD3.X R51, PT, PT, R249, UR8, RZ, P2, !PT ;  /* 0x00000008f9337c10 */ /* 0x000fe200097fe4ff */
[----:B------:R2:W4:Y:S01]  /*4e80*/  LDG.E.U8 R144, desc[UR14][R2.64] ;  /* 0x0000000e02907981 */ /* 0x000522000c1e1100 */
[----:B------:R-:W-:Y:S02]  /*4e90*/  IADD3.X R53, PT, PT, R251, UR8, RZ, P3, !PT ;  /* 0x00000008fb357c10 */ /* 0x000fe40009ffe4ff */
[----:B--2---:R-:W-:Y:S02]  /*4ea0*/  IADD3 R2, P2, PT, R145, UR4, RZ ;  /* 0x0000000491027c10 */ /* 0x004fe4000ff5e0ff */
[----:B------:R3:W2:Y:S02]  /*4eb0*/  LDG.E.U8 R145, desc[UR14][R50.64] ;  /* 0x0000000e32917981 */ /* 0x0006a4000c1e1100 */
[----:B------:R-:W-:Y:S02]  /*4ec0*/  IADD3.X R3, PT, PT, R146, UR8, RZ, P2, !PT ;  /* 0x0000000892037c10 */ /* 0x000fe400097fe4ff */
[----:B------:R5:W2:Y:S01]  /*4ed0*/  LDG.E.U8 R146, desc[UR14][R52.64] ;  /* 0x0000000e34927981 */ /* 0x000aa2000c1e1100 */
[----:B---3--:R-:W-:-:S03]  /*4ee0*/  IADD3 R50, P3, PT, R218, UR4, RZ ;  /* 0x00000004da327c10 */ /* 0x008fc6000ff7e0ff */
[----:B------:R-:W3:Y:S01]  /*4ef0*/  LDL R218, [R1+0x64] ;  /* 0x0000640001da7983 */ /* 0x000ee20000100800 */
[----:B-----5:R-:W-:Y:S02]  /*4f00*/  IADD3 R52, P2, PT, R216, UR4, RZ ;  /* 0x00000004d8347c10 */ /* 0x020fe4000ff5e0ff */
[----:B------:R-:W-:Y:S01]  /*4f10*/  IADD3.X R51, PT, PT, R147, UR8, RZ, P3, !PT ;  /* 0x0000000893337c10 */ /* 0x000fe20009ffe4ff */
[----:B------:R-:W5:Y:S01]  /*4f20*/  LDL R216, [R1+0x6c] ;  /* 0x00006c0001d87983 */ /* 0x000f620000100800 */
[----:B------:R-:W-:-:S03]  /*4f30*/  IADD3.X R53, PT, PT, R148, UR8, RZ, P2, !PT ;  /* 0x0000000894357c10 */ /* 0x000fc600097fe4ff */
[----:B------:R0:W2:Y:S04]  /*4f40*/  LDG.E.U8 R147, desc[UR14][R2.64] ;  /* 0x0000000e02937981 */ /* 0x0000a8000c1e1100 */
[----:B------:R-:W2:Y:S01]  /*4f50*/  LDG.E.U8 R148, desc[UR14][R50.64] ;  /* 0x0000000e32947981 */ /* 0x000ea2000c1e1100 */
[----:B0-----:R-:W-:-:S03]  /*4f60*/  IADD3 R2, P3, PT, R214, UR4, RZ ;  /* 0x00000004d6027c10 */ /* 0x001fc6000ff7e0ff */
[----:B------:R-:W2:Y:S01]  /*4f70*/  LDL R214, [R1+0x68] ;  /* 0x0000680001d67983 */ /* 0x000ea20000100800 */
[----:B------:R-:W-:-:S03]  /*4f80*/  IADD3.X R3, PT, PT, R149, UR8, RZ, P3, !PT ;  /* 0x0000000895037c10 */ /* 0x000fc60009ffe4ff */
[----:B------:R0:W2:Y:S02]  /*4f90*/  LDG.E.U8 R149, desc[UR14][R52.64] ;  /* 0x0000000e34957981 */ /* 0x0000a4000c1e1100 */
[----:B0-----:R-:W-:Y:S02]  /*4fa0*/  IADD3 R52, P3, PT, R210, UR4, RZ ;  /* 0x00000004d2347c10 */ /* 0x001fe4000ff7e0ff */
[----:B------:R-:W2:Y:S01]  /*4fb0*/  LDL R210, [R1+0x58] ;  /* 0x0000580001d27983 */ /* 0x000ea20000100800 */
[----:B------:R-:W-:-:S03]  /*4fc0*/  IADD3 R50, P2, PT, R212, UR4, RZ ;  /* 0x00000004d4327c10 */ /* 0x000fc6000ff5e0ff */
[----:B------:R-:W3:Y:S01]  /*4fd0*/  LDL R212, [R1+0x60] ;  /* 0x0000600001d47983 */ /* 0x000ee20000100800 */
[----:B------:R-:W-:-:S03]  /*4fe0*/  IADD3.X R51, PT, PT, R150, UR8, RZ, P2, !PT ;  /* 0x0000000896337c10 */ /* 0x000fc600097fe4ff */
[----:B------:R0:W3:Y:S01]  /*4ff0*/  LDG.E.U8 R150, desc[UR14][R2.64] ;  /* 0x0000000e02967981 */ /* 0x0000e2000c1e1100 */
[----:B------:R-:W-:-:S03]  /*5000*/  IADD3.X R53, PT, PT, R151, UR8, RZ, P3, !PT ;  /* 0x0000000897357c10 */ /* 0x000fc60009ffe4ff */
[----:B------:R1:W3:Y:S01]  /*5010*/  LDG.E.U8 R151, desc[UR14][R50.64] ;  /* 0x0000000e32977981 */ /* 0x0002e2000c1e1100 */
[----:B0-----:R-:W-:Y:S02]  /*5020*/  IADD3 R2, P2, PT, R206, UR4, RZ ;  /* 0x00000004ce027c10 */ /* 0x001fe4000ff5e0ff */
[----:B-1----:R-:W-:Y:S02]  /*5030*/  IADD3 R50, P3, PT, R204, UR4, RZ ;  /* 0x00000004cc327c10 */ /* 0x002fe4000ff7e0ff */
[----:B------:R-:W-:Y:S02]  /*5040*/  IADD3.X R3, PT, PT, R192, UR8, RZ, P2, !PT ;  /* 0x00000008c0037c10 */ /* 0x000fe400097fe4ff */
[----:B------:R0:W4:Y:S01]  /*5050*/  LDG.E.U8 R192, desc[UR14][R52.64] ;  /* 0x0000000e34c07981 */ /* 0x000122000c1e1100 */
[----:B------:R-:W-:-:S03]  /*5060*/  IADD3.X R51, PT, PT, R194, UR8, RZ, P3, !PT ;  /* 0x00000008c2337c10 */ /* 0x000fc60009ffe4ff */
[----:B------:R1:W4:Y:S01]  /*5070*/  LDG.E.U8 R194, desc[UR14][R2.64] ;  /* 0x0000000e02c27981 */ /* 0x000322000c1e1100 */
[----:B0-----:R-:W-:Y:S01]  /*5080*/  IADD3 R52, P2, PT, R202, UR4, RZ ;  /* 0x00000004ca347c10 */ /* 0x001fe2000ff5e0ff */
[----:B-1----:R-:W-:Y:S01]  /*5090*/  VIADD R3, R6, UR7 ;  /* 0x0000000706037c36 */ /* 0x002fe20008000000 */
[----:B------:R-:W-:Y:S02]  /*50a0*/  IADD3 R2, P3, PT, R200, UR4, RZ ;  /* 0x00000004c8027c10 */ /* 0x000fe4000ff7e0ff */
[----:B------:R-:W-:Y:S02]  /*50b0*/  IADD3.X R53, PT, PT, R196, UR8, RZ, P2, !PT ;  /* 0x00000008c4357c10 */ /* 0x000fe400097fe4ff */
[----:B------:R0:W4:Y:S01]  /*50c0*/  LDG.E.U8 R196, desc[UR14][R50.64] ;  /* 0x0000000e32c47981 */ /* 0x000122000c1e1100 */
[----:B------:R-:W-:Y:S01]  /*50d0*/  VIADD R30, R7, UR7 ;  /* 0x00000007071e7c36 */ /* 0x000fe20008000000 */
[----:B0-----:R-:W-:Y:S02]  /*50e0*/  IADD3 R50, P2, PT, R3, UR4, RZ ;  /* 0x0000000403327c10 */ /* 0x001fe4000ff5e0ff */
[----:B------:R-:W-:-:S02]  /*50f0*/  IADD3.X R3, PT, PT, R198, UR8, RZ, P3, !PT ;  /* 0x00000008c6037c10 */ /* 0x000fc40009ffe4ff */
[----:B------:R-:W-:Y:S01]  /*5100*/  IADD3.X R51, PT, PT, R11, UR8, RZ, P2, !PT ;  /* 0x000000080b337c10 */ /* 0x000fe200097fe4ff */
[----:B------:R0:W4:Y:S04]  /*5110*/  LDG.E.U8 R198, desc[UR14][R52.64] ;  /* 0x0000000e34c67981 */ /* 0x000128000c1e1100 */
[----:B------:R1:W4:Y:S04]  /*5120*/  LDG.E.U8 R200, desc[UR14][R2.64] ;  /* 0x0000000e02c87981 */ /* 0x000328000c1e1100 */
[----:B------:R1:W4:Y:S01]  /*5130*/  LDG.E.U8 R202, desc[UR14][R50.64] ;  /* 0x0000000e32ca7981 */ /* 0x000322000c1e1100 */
[----:B0-----:R-:W-:Y:S01]  /*5140*/  IADD3 R52, P3, PT, R30, UR4, RZ ;  /* 0x000000041e347c10 */ /* 0x001fe2000ff7e0ff */
[----:B-1----:R-:W-:-:S03]  /*5150*/  VIADD R2, R6, UR9 ;  /* 0x0000000906027c36 */ /* 0x002fc60008000000 */
[----:B------:R-:W-:Y:S01]  /*5160*/  IADD3.X R53, PT, PT, R12, UR8, RZ, P3, !PT ;  /* 0x000000080c357c10 */ /* 0x000fe20009ffe4ff */
[----:B------:R-:W-:Y:S01]  /*5170*/  VIADD R50, R7, UR9 ;  /* 0x0000000907327c36 */ /* 0x000fe20008000000 */
[----:B------:R-:W-:Y:S01]  /*5180*/  IADD3 R2, P2, PT, R2, UR4, RZ ;  /* 0x0000000402027c10 */ /* 0x000fe2000ff5e0ff */
[----:B------:R-:W-:Y:S02]  /*5190*/  UIMAD UR9, UR7, 0x3, URZ ;  /* 0x00000003070978a4 */ /* 0x000fe4000f8e02ff */
[----:B------:R-:W4:Y:S01]  /*51a0*/  LDG.E.U8 R52, desc[UR14][R52.64] ;  /* 0x0000000e34347981 */ /* 0x000f22000c1e1100 */
[----:B------:R-:W-:Y:S02]  /*51b0*/  IADD3.X R3, PT, PT, R14, UR8, RZ, P2, !PT ;  /* 0x000000080e037c10 */ /* 0x000fe400097fe4ff */
[----:B------:R-:W-:-:S04]  /*51c0*/  IADD3 R50, P3, PT, R50, UR4, RZ ;  /* 0x0000000432327c10 */ /* 0x000fc8000ff7e0ff */
[----:B------:R-:W-:Y:S01]  /*51d0*/  IADD3.X R51, PT, PT, R16, UR8, RZ, P3, !PT ;  /* 0x0000000810337c10 */ /* 0x000fe20009ffe4ff */
[----:B------:R0:W4:Y:S04]  /*51e0*/  LDG.E.U8 R53, desc[UR14][R2.64] ;  /* 0x0000000e02357981 */ /* 0x000128000c1e1100 */
[----:B------:R1:W4:Y:S01]  /*51f0*/  LDG.E.U8 R204, desc[UR14][R50.64] ;  /* 0x0000000e32cc7981 */ /* 0x000322000c1e1100 */
[----:B0-----:R-:W-:Y:S02]  /*5200*/  VIADD R2, R6, UR9 ;  /* 0x0000000906027c36 */ /* 0x001fe40008000000 */
[----:B-1----:R-:W-:-:S03]  /*5210*/  VIADD R50, R7, UR9 ;  /* 0x0000000907327c36 */ /* 0x002fc60008000000 */
[----:B------:R-:W-:-:S04]  /*5220*/  IADD3 R2, P2, PT, R2, UR4, RZ ;  /* 0x0000000402027c10 */ /* 0x000fc8000ff5e0ff */
[----:B------:R-:W-:Y:S02]  /*5230*/  IADD3.X R3, PT, PT, R18, UR8, RZ, P2, !PT ;  /* 0x0000000812037c10 */ /* 0x000fe400097fe4ff */
[----:B------:R-:W-:-:S03]  /*5240*/  IADD3 R50, P2, PT, R50, UR4, RZ ;  /* 0x0000000432327c10 */ /* 0x000fc6000ff5e0ff */
[----:B------:R0:W4:Y:S01]  /*5250*/  LDG.E.U8 R206, desc[UR14][R2.64] ;  /* 0x0000000e02ce7981 */ /* 0x000122000c1e1100 */
[----:B------:R-:W-:-:S05]  /*5260*/  IADD3.X R51, PT, PT, R20, UR8, RZ, P2, !PT ;  /* 0x0000000814337c10 */ /* 0x000fca00097fe4ff */
[----:B------:R-:W4:Y:S01]  /*5270*/  LDG.E.U8 R50, desc[UR14][R50.64] ;  /* 0x0000000e32327981 */ /* 0x000f22000c1e1100 */
[----:B0-----:R-:W-:-:S03]  /*5280*/  IADD3 R2, P2, PT, R224, UR4, RZ ;  /* 0x00000004e0027c10 */ /* 0x001fc6000ff5e0ff */
[----:B------:R-:W4:Y:S01]  /*5290*/  LDL R224, [R1+0x9c] ;  /* 0x00009c0001e07983 */ /* 0x000f220000100800 */
[----:B------:R-:W-:-:S03]  /*52a0*/  IADD3.X R3, PT, PT, R222, UR8, RZ, P2, !PT ;  /* 0x00000008de037c10 */ /* 0x000fc600097fe4ff */
[----:B------:R-:W4:Y:S04]  /*52b0*/  LDL R222, [R1+0x90] ;  /* 0x0000900001de7983 */ /* 0x000f280000100800 */
[----:B------:R0:W4:Y:S02]  /*52c0*/  LDG.E.U8 R51, desc[UR14][R2.64] ;  /* 0x0000000e02337981 */ /* 0x000124000c1e1100 */
[----:B0-----:R-:W-:Y:S02]  /*52d0*/  IADD3 R2, P2, PT, R220, UR4, RZ ;  /* 0x00000004dc027c10 */ /* 0x001fe4000ff5e0ff */
[----:B------:R-:W4:Y:S02]  /*52e0*/  LDL R220, [R1+0xa4] ;  /* 0x0000a40001dc7983 */ /* 0x000f240000100800 */
[----:B--2---:R-:W-:-:S05]  /*52f0*/  IADD3.X R3, PT, PT, R210, UR8, RZ, P2, !PT ;  /* 0x00000008d2037c10 */ /* 0x004fca00097fe4ff */
[----:B------:R3:W2:Y:S02]  /*5300*/  LDG.E.U8 R210, desc[UR14][R2.64] ;  /* 0x0000000e02d27981 */ /* 0x0006a4000c1e1100 */
[----:B---3--:R-:W-:-:S04]  /*5310*/  IADD3 R2, P2, PT, R218, UR4, RZ ;  /* 0x00000004da027c10 */ /* 0x008fc8000ff5e0ff */
[----:B------:R-:W-:-:S05]  /*5320*/  IADD3.X R3, PT, PT, R212, UR8, RZ, P2, !PT ;  /* 0x00000008d4037c10 */ /* 0x000fca00097fe4ff */
[----:B------:R5:W3:Y:S02]  /*5330*/  LDG.E.U8 R212, desc[UR14][R2.64] ;  /* 0x0000000e02d47981 */ /* 0x000ae4000c1e1100 */
[----:B-----5:R-:W-:-:S04]  /*5340*/  IADD3 R2, P2, PT, R216, UR4, RZ ;  /* 0x00000004d8027c10 */ /* 0x020fc8000ff5e0ff */
[----:B------:R-:W-:-:S05]  /*5350*/  IADD3.X R3, PT, PT, R214, UR8, RZ, P2, !PT ;  /* 0x00000008d6037c10 */ /* 0x000fca00097fe4ff */
[----:B------:R0:W5:Y:S02]  /*5360*/  LDG.E.U8 R214, desc[UR14][R2.64] ;  /* 0x0000000e02d67981 */ /* 0x000164000c1e1100 */
[----:B0-----:R-:W0:Y:S02]  /*5370*/  S2R R2, SR_TID.X ;  /* 0x0000000000027919 */ /* 0x001e240000002100 */
[C---:B0-----:R-:W-:Y:S01]  /*5380*/  IMAD.SHL.U32 R218, R2.reuse, 0x40, RZ ;  /* 0x0000004002da7824 */ /* 0x041fe200078e00ff */
[C---:B------:R-:W-:Y:S02]  /*5390*/  LOP3.LUT R3, R2.reuse, 0x7, RZ, 0xc0, !PT ;  /* 0x0000000702037812 */ /* 0x040fe400078ec0ff */
[----:B------:R-:W-:Y:S02]  /*53a0*/  SHF.R.S32.HI R30, RZ, 0x1, R2 ;  /* 0x00000001ff1e7819 */ /* 0x000fe40000011402 */
[----:B------:R-:W-:Y:S02]  /*53b0*/  LOP3.LUT R216, R2, 0x60, RZ, 0xc0, !PT ;  /* 0x0000006002d87812 */ /* 0x000fe400078ec0ff */
[----:B------:R-:W-:-:S02]  /*53c0*/  LOP3.LUT R218, R218, 0x40, RZ, 0xc0, !PT ;  /* 0x00000040dada7812 */ /* 0x000fc400078ec0ff */
[----:B------:R-:W-:Y:S01]  /*53d0*/  SGXT R30, R30, 0x1 ;  /* 0x000000011e1e781a */ /* 0x000fe20000000200 */
[----:B------:R-:W-:-:S03]  /*53e0*/  IMAD R216, R216, 0x8, R3 ;  /* 0x00000008d8d87824 */ /* 0x000fc600078e0203 */
[----:B------:R-:W-:Y:S01]  /*53f0*/  LOP3.LUT R30, R218, 0x120, R30, 0xf8, !PT ;  /* 0x00000120da1e7812 */ /* 0x000fe200078ef81e */
[----:B------:R-:W-:Y:S02]  /*5400*/  IMAD.SHL.U32 R216, R216, 0x10, RZ ;  /* 0x00000010d8d87824 */ /* 0x000fe400078e00ff */
[----:B------:R-:W-:-:S05]  /*5410*/  IMAD.SHL.U32 R218, R2, 0x2, RZ ;  /* 0x0000000202da7824 */ /* 0x000fca00078e00ff */
[----:B------:R-:W-:Y:S02]  /*5420*/  LOP3.LUT R216, R216, 0x30, R218, 0x78, !PT ;  /* 0x00000030d8d87812 */ /* 0x000fe400078e78da */
[----:B------:R-:W-:-:S04]  /*5430*/  SHF.R.S32.HI R218, RZ, 0x3, R2 ;  /* 0x00000003ffda7819 */ /* 0x000fc80000011402 */
[----:B------:R-:W-:Y:S01]  /*5440*/  SGXT R218, R218, 0x1 ;  /* 0x00000001dada781a */ /* 0x000fe20000000200 */
[----:B------:R-:W-:-:S03]  /*5450*/  IMAD R3, R3, 0x200, R216 ;  /* 0x0000020003037824 */ /* 0x000fc600078e02d8 */
[----:B------:R-:W-:Y:S02]  /*5460*/  LOP3.LUT R216, R218, 0x90, RZ, 0xc0, !PT ;  /* 0x00000090dad87812 */ /* 0x000fe400078ec0ff */
[----:B------:R-:W-:Y:S02]  /*5470*/  LOP3.LUT R218, R2, 0x4, RZ, 0xc0, !PT ;  /* 0x0000000402da7812 */ /* 0x000fe400078ec0ff */
[----:B------:R-:W-:Y:S02]  /*5480*/  LOP3.LUT R216, R216, 0x10, R2, 0x78, !PT ;  /* 0x00000010d8d87812 */ /* 0x000fe400078e7802 */
[----:B------:R-:W-:Y:S01]  /*5490*/  LOP3.LUT R2, R2, 0xff, RZ, 0xc0, !PT ;  /* 0x000000ff02027812 */ /* 0x000fe200078ec0ff */
[----:B------:R-:W-:Y:S06]  /*54a0*/  BAR.SYNC.DEFER_BLOCKING 0x0 ;  /* 0x0000000000007b1d */ /* 0x000fec0000010000 */
[----:B------:R0:W-:Y:S04]  /*54b0*/  STS.U8 [R2+UR11+0x8100], R0 ;  /* 0x0081000002007988 */ /* 0x0001e8000800000b */
[----:B------:R1:W-:Y:S01]  /*54c0*/  STS.U8 [R2+UR11+0x9000], R4 ;  /* 0x0090000402007988 */ /* 0x0003e2000800000b */
[----:B0-----:R-:W-:-:S03]  /*54d0*/  LOP3.LUT R0, R2, 0x10, RZ, 0x3c, !PT ;  /* 0x0000001002007812 */ /* 0x001fc600078e3cff */
[----:B------:R-:W-:Y:S01]  /*54e0*/  STS.U8 [R2+UR11+0x8000], R31 ;  /* 0x0080001f02007988 */ /* 0x000fe2000800000b */
[----:B-1----:R-:W-:-:S03]  /*54f0*/  LOP3.LUT R4, R2, 0x20, RZ, 0x3c, !PT ;  /* 0x0000002002047812 */ /* 0x002fc600078e3cff */
[----:B------:R-:W-:Y:S04]  /*5500*/  STS.U8 [R2+UR11+0x9100], R36 ;  /* 0x0091002402007988 */ /* 0x000fe8000800000b */
[----:B------:R-:W-:Y:S04]  /*5510*/  STS.U8 [R2+UR11+0xa000], R128 ;  /* 0x00a0008002007988 */ /* 0x000fe8000800000b */
[----:B------:R-:W-:Y:S04]  /*5520*/  STS.U8 [R2+UR11+0xa100], R129 ;  /* 0x00a1008102007988 */ /* 0x000fe8000800000b */
[----:B------:R-:W-:Y:S04]  /*5530*/  STS.U8 [R2+UR11+0xb000], R145 ;  /* 0x00b0009102007988 */ /* 0x000fe8000800000b */
[----:B------:R-:W-:Y:S04]  /*5540*/  STS.U8 [R2+UR11+0xb100], R146 ;  /* 0x00b1009202007988 */ /* 0x000fe8000800000b */
[----:B----4-:R-:W-:Y:S04]  /*5550*/  STS.U8 [R0+UR11+0x8200], R202 ;  /* 0x008200ca00007988 */ /* 0x010fe8000800000b */
[----:B------:R-:W-:Y:S04]  /*5560*/  STS.U8 [R0+UR11+0x8300], R52 ;  /* 0x0083003400007988 */ /* 0x000fe8000800000b */
[----:B------:R-:W-:Y:S04]  /*5570*/  STS.U8 [R0+UR11+0x9200], R49 ;  /* 0x0092003100007988 */ /* 0x000fe8000800000b */
[----:B------:R-:W-:Y:S04]  /*5580*/  STS.U8 [R0+UR11+0x9300], R48 ;  /* 0x0093003000007988 */ /* 0x000fe8000800000b */
[----:B------:R-:W-:Y:S04]  /*5590*/  STS.U8 [R0+UR11+0xa200], R130 ;  /* 0x00a2008200007988 */ /* 0x000fe8000800000b */
[----:B------:R-:W-:Y:S04]  /*55a0*/  STS.U8 [R0+UR11+0xa300], R131 ;  /* 0x00a3008300007988 */ /* 0x000fe8000800000b */
[----:B------:R-:W-:Y:S04]  /*55b0*/  STS.U8 [R0+UR11+0xb200], R147 ;  /* 0x00b2009300007988 */ /* 0x000fe8000800000b */
[----:B------:R0:W-:Y:S04]  /*55c0*/  STS.U8 [R0+UR11+0xb300], R148 ;  /* 0x00b3009400007988 */ /* 0x0001e8000800000b */
[----:B------:R-:W-:Y:S04]  /*55d0*/  STS.U8 [R4+UR11+0x8400], R53 ;  /* 0x0084003504007988 */ /* 0x000fe8000800000b */
[----:B------:R-:W-:Y:S01]  /*55e0*/  STS.U8 [R4+UR11+0x8500], R204 ;  /* 0x008500cc04007988 */ /* 0x000fe2000800000b */
[----:B0-----:R-:W-:-:S03]  /*55f0*/  LOP3.LUT R0, R2, 0x30, RZ, 0x3c, !PT ;  /* 0x0000003002007812 */ /* 0x001fc600078e3cff */
[----:B------:R-:W-:Y:S04]  /*5600*/  STS.U8 [R4+UR11+0x9400], R47 ;  /* 0x0094002f04007988 */ /* 0x000fe8000800000b */
[----:B------:R-:W-:Y:S04]  /*5610*/  STS.U8 [R4+UR11+0x9500], R46 ;  /* 0x0095002e04007988 */ /* 0x000fe8000800000b */
[----:B------:R-:W-:Y:S04]  /*5620*/  STS.U8 [R4+UR11+0xa400], R132 ;  /* 0x00a4008404007988 */ /* 0x000fe8000800000b */
[----:B------:R-:W-:Y:S04]  /*5630*/  STS.U8 [R4+UR11+0xa500], R133 ;  /* 0x00a5008504007988 */ /* 0x000fe8000800000b */
[----:B------:R-:W-:Y:S04]  /*5640*/  STS.U8 [R4+UR11+0xb400], R149 ;  /* 0x00b4009504007988 */ /* 0x000fe8000800000b */
[----:B------:R0:W-:Y:S01]  /*5650*/  STS.U8 [R4+UR11+0xb500], R150 ;  /* 0x00b5009604007988 */ /* 0x0001e2000800000b */
[----:B------:R-:W-:-:S03]  /*5660*/  LOP3.LUT R31, R2, 0x70, RZ, 0x3c, !PT ;  /* 0x00000070021f7812 */ /* 0x000fc600078e3cff */
[----:B------:R-:W-:Y:S01]  /*5670*/  STS.U8 [R0+UR11+0x8600], R206 ;  /* 0x008600ce00007988 */ /* 0x000fe2000800000b */
[----:B------:R-:W-:Y:S01]  /*5680*/  IMAD R30, R218, 0x80, R30 ;  /* 0x00000080da1e7824 */ /* 0x000fe200078e021e */
[----:B------:R-:W-:Y:S02]  /*5690*/  USHF.R.S32.HI UR8, URZ, 0x1f, UR5 ;  /* 0x0000001fff087899 */ /* 0x000fe40008011405 */
[----:B------:R-:W4:Y:S01]  /*56a0*/  LDL R202, [R1+0x17c] ;  /* 0x00017c0001ca7983 */ /* 0x000f220000100800 */
[----:B0-----:R-:W-:-:S03]  /*56b0*/  LOP3.LUT R4, R2, 0x40, RZ, 0x3c, !PT ;  /* 0x0000004002047812 */ /* 0x001fc600078e3cff */
        /* <DEDUP_REMOVED lines=15> */
[----:B------:R0:W-:Y:S04]  /*57b0*/  STS.U8 [R4+UR11+0xb900], R196 ;  /* 0x00b900c404007988 */ /* 0x0001e8000800000b */
[----:B------:R-:W-:Y:S01]  /*57c0*/  STS.U8 [R0+UR11+0x8a00], R42 ;  /* 0x008a002a00007988 */ /* 0x000fe2000800000b */
[----:B------:R-:W-:-:S03]  /*57d0*/  IMAD.IADD R30, R30, 0x1, R216 ;  /* 0x000000011e1e7824 */ /* 0x000fc600078e02d8 */
        /* <DEDUP_REMOVED lines=10> */
[----:B------:R-:W-:Y:S04]  /*5880*/  STS.U8 [R4+UR11+0x8d00], R39 ;  /* 0x008d002704007988 */ /* 0x000fe8000800000b */
[----:B------:R-:W-:Y:S04]  /*5890*/  STS.U8 [R4+UR11+0x9c00], R76 ;  /* 0x009c004c04007988 */ /* 0x000fe8000800000b */
[----:B------:R-:W-:Y:S04]  /*58a0*/  STS.U8 [R4+UR11+0x9d00], R77 ;  /* 0x009d004d04007988 */ /* 0x000fe8000800000b */
[----:B------:R-:W-:Y:S04]  /*58b0*/  STS.U8 [R4+UR11+0xac00], R141 ;  /* 0x00ac008d04007988 */ /* 0x000fe8000800000b */
[----:B------:R-:W-:Y:S04]  /*58c0*/  STS.U8 [R4+UR11+0xad00], R142 ;  /* 0x00ad008e04007988 */ /* 0x000fe8000800000b */
[----:B------:R-:W-:Y:S04]  /*58d0*/  STS.U8 [R4+UR11+0xbc00], R51 ;  /* 0x00bc003304007988 */ /* 0x000fe8000800000b */
[----:B--2---:R1:W-:Y:S04]  /*58e0*/  STS.U8 [R4+UR11+0xbd00], R210 ;  /* 0x00bd00d204007988 */ /* 0x0043e8000800000b */
[----:B------:R-:W-:Y:S04]  /*58f0*/  STS.U8 [R31+UR11+0x8e00], R38 ;  /* 0x008e00261f007988 */ /* 0x000fe8000800000b */
[----:B------:R-:W-:Y:S04]  /*5900*/  STS.U8 [R31+UR11+0x8f00], R37 ;  /* 0x008f00251f007988 */ /* 0x000fe8000800000b */
[----:B------:R-:W-:Y:S04]  /*5910*/  STS.U8 [R31+UR11+0x9e00], R78 ;  /* 0x009e004e1f007988 */ /* 0x000fe8000800000b */
[----:B------:R-:W-:Y:S04]  /*5920*/  STS.U8 [R31+UR11+0x9f00], R79 ;  /* 0x009f004f1f007988 */ /* 0x000fe8000800000b */
[----:B------:R-:W-:Y:S04]  /*5930*/  STS.U8 [R31+UR11+0xae00], R143 ;  /* 0x00ae008f1f007988 */ /* 0x000fe8000800000b */
[----:B------:R-:W-:Y:S04]  /*5940*/  STS.U8 [R31+UR11+0xaf00], R144 ;  /* 0x00af00901f007988 */ /* 0x000fe8000800000b */
[----:B---3--:R-:W-:Y:S04]  /*5950*/  STS.U8 [R31+UR11+0xbe00], R212 ;  /* 0x00be00d41f007988 */ /* 0x008fe8000800000b */
[----:B-----5:R-:W-:Y:S01]  /*5960*/  STS.U8 [R31+UR11+0xbf00], R214 ;  /* 0x00bf00d61f007988 */ /* 0x020fe2000800000b */
[----:B------:R-:W-:Y:S01]  /*5970*/  BAR.SYNC.DEFER_BLOCKING 0x0 ;  /* 0x0000000000007b1d */ /* 0x000fe20000010000 */
[----:B0-----:R-:W-:-:S02]  /*5980*/  LOP3.LUT R0, R30, 0x20, RZ, 0x3c, !PT ;  /* 0x000000201e007812 */ /* 0x001fc400078e3cff */
[----:B-1----:R-:W-:-:S03]  /*5990*/  LOP3.LUT R4, R3, 0x40, RZ, 0x3c, !PT ;  /* 0x0000004003047812 */ /* 0x002fc600078e3cff */
[----:B------:R-:W2:Y:S04]  /*59a0*/  LDL R139, [R1+0x118] ;  /* 0x00011800018b7983 */ /* 0x000ea80000100800 */
[----:B------:R-:W3:Y:S04]  /*59b0*/  LDL R192, [R1+0x15c] ;  /* 0x00015c0001c07983 */ /* 0x000ee80000100800 */
[----:B------:R-:W5:Y:S04]  /*59c0*/  LDL R198, [R1+0x16c] ;  /* 0x00016c0001c67983 */ /* 0x000f680000100800 */
[----:B------:R-:W2:Y:S04]  /*59d0*/  LDL R206, [R1+0x18c] ;  /* 0x00018c0001ce7983 */ /* 0x000ea80000100800 */
[----:B------:R-:W0:Y:S04]  /*59e0*/  LDSM.16.M88.4 R40, [R3+UR11+0x8000] ;  /* 0x0080000b0328783b */ /* 0x000e280008000200 */
[----:B------:R-:W1:Y:S04]  /*59f0*/  LDSM.16.MT88.4 R148, [R30+UR11] ;  /* 0x0000000b1e94783b */ /* 0x000e680008004200 */
[----:B------:R-:W1:Y:S04]  /*5a00*/  LDSM.16.MT88.4 R132, [R30+UR11+0x400] ;  /* 0x0004000b1e84783b */ /* 0x000e680008004200 */
[----:B------:R-:W1:Y:S04]  /*5a10*/  LDSM.16.MT88.4 R36, [R0+UR11] ;  /* 0x0000000b0024783b */ /* 0x000e680008004200 */
[----:B------:R-:W1:Y:S04]  /*5a20*/  LDSM.16.MT88.4 R48, [R0+UR11+0x400] ;  /* 0x0004000b0030783b */ /* 0x000e680008004200 */
[----:B------:R-:W1:Y:S04]  /*5a30*/  LDSM.16.MT88.4 R76, [R30+UR11+0x800] ;  /* 0x0008000b1e4c783b */ /* 0x000e680008004200 */
[----:B------:R-:W1:Y:S04]  /*5a40*/  LDSM.16.MT88.4 R68, [R30+UR11+0xc00] ;  /* 0x000c000b1e44783b */ /* 0x000e680008004200 */
[----:B------:R-:W1:Y:S04]  /*5a50*/  LDSM.16.MT88.4 R128, [R0+UR11+0x800] ;  /* 0x0008000b0080783b */ /* 0x000e680008004200 */
[----:B------:R-:W1:Y:S04]  /*5a60*/  LDSM.16.MT88.4 R144, [R0+UR11+0xc00] ;  /* 0x000c000b0090783b */ /* 0x000e680008004200 */
[----:B------:R-:W2:Y:S01]  /*5a70*/  LDL R210, [R1+0x194] ;  /* 0x0001940001d27983 */ /* 0x000ea20000100800 */
[----:B0-----:R-:W-:-:S03]  /*5a80*/  F2FP.F16.E4M3.UNPACK_B R52, R40 ;  /* 0x00000028ff34723e */ /* 0x001fc600020006ff */
[----:B------:R-:W2:Y:S01]  /*5a90*/  LDL R194, [R1+0x188] ;  /* 0x0001880001c27983 */ /* 0x000ea20000100800 */
[----:B------:R-:W-:Y:S01]  /*5aa0*/  F2FP.F16.E4M3.UNPACK_B R53, R41 ;  /* 0x00000029ff35723e */ /* 0x000fe200020006ff */
[----:B-1----:R-:W-:Y:S02]  /*5ab0*/  IMAD.MOV.U32 R140, RZ, RZ, R148 ;  /* 0x000000ffff8c7224 */ /* 0x002fe400078e0094 */
[----:B------:R-:W2:Y:S01]  /*5ac0*/  LDL R196, [R1+0x19c] ;  /* 0x00019c0001c47983 */ /* 0x000ea20000100800 */
[----:B------:R-:W-:Y:S02]  /*5ad0*/  IMAD.MOV.U32 R141, RZ, RZ, R150 ;  /* 0x000000ffff8d7224 */ /* 0x000fe400078e0096 */
[----:B------:R-:W-:Y:S01]  /*5ae0*/  IMAD.MOV.U32 R142, RZ, RZ, R132 ;  /* 0x000000ffff8e7224 */ /* 0x000fe200078e0084 */
[----:B------:R-:W2:Y:S01]  /*5af0*/  LDL R212, [R1+0x1a4] ;  /* 0x0001a40001d47983 */ /* 0x000ea20000100800 */
[----:B------:R-:W-:Y:S02]  /*5b00*/  IMAD.MOV.U32 R143, RZ, RZ, R134 ;  /* 0x000000ffff8f7224 */ /* 0x000fe400078e0086 */
[----:B------:R-:W-:Y:S01]  /*5b10*/  IMAD.MOV.U32 R44, RZ, RZ, R36 ;  /* 0x000000ffff2c7224 */ /* 0x000fe200078e0024 */
[----:B------:R-:W2:Y:S01]  /*5b20*/  LDL R200, [R1+0x1a0] ;  /* 0x0001a00001c87983 */ /* 0x000ea20000100800 */
[----:B------:R-:W-:-:S02]  /*5b30*/  IMAD.MOV.U32 R45, RZ, RZ, R38 ;  /* 0x000000ffff2d7224 */ /* 0x000fc400078e0026 */
[----:B------:R-:W-:Y:S01]  /*5b40*/  IMAD.MOV.U32 R46, RZ, RZ, R48 ;  /* 0x000000ffff2e7224 */ /* 0x000fe200078e0030 */
[----:B------:R-:W-:Y:S01]  /*5b50*/  HMMA.16816.F32 R140, R140, R52, RZ ;  /* 0x000000348c8c723c */ /* 0x000fe200000018ff */
[----:B------:R-:W-:Y:S01]  /*5b60*/  IMAD.MOV.U32 R47, RZ, RZ, R50 ;  /* 0x000000ffff2f7224 */ /* 0x000fe200078e0032 */
[----:B------:R-:W2:Y:S01]  /*5b70*/  LDL R214, [R1+0x1b4] ;  /* 0x0001b40001d67983 */ /* 0x000ea20000100800 */
[----:B------:R-:W-:-:S03]  /*5b80*/  IMAD.MOV.U32 R148, RZ, RZ, R149 ;  /* 0x000000ffff947224 */ /* 0x000fc600078e0095 */
[----:B------:R-:W2:Y:S02]  /*5b90*/  LDL R204, [R1+0x1b0] ;  /* 0x0001b00001cc7983 */ /* 0x000ea40000100800 */
[----:B------:R-:W-:Y:S01]  /*5ba0*/  HMMA.16816.F32 R44, R44, R52, RZ ;  /* 0x000000342c2c723c */ /* 0x000fe200000018ff */
[----:B------:R-:W-:Y:S01]  /*5bb0*/  IMAD.MOV.U32 R149, RZ, RZ, R151 ;  /* 0x000000ffff957224 */ /* 0x000fe200078e0097 */
[----:B------:R-:W-:Y:S01]  /*5bc0*/  F2FP.F16.E4M3.UNPACK_B R40, R40.H1 ;  /* 0x00000028ff28723e */ /* 0x000fe200030006ff */
[----:B------:R-:W-:Y:S01]  /*5bd0*/  IMAD.MOV.U32 R150, RZ, RZ, R133 ;  /* 0x000000ffff967224 */ /* 0x000fe200078e0085 */
[----:B------:R-:W-:Y:S01]  /*5be0*/  F2FP.F16.E4M3.UNPACK_B R41, R41.H1 ;  /* 0x00000029ff29723e */ /* 0x000fe200030006ff */
[----:B------:R-:W-:Y:S01]  /*5bf0*/  IMAD.MOV.U32 R151, RZ, RZ, R135 ;  /* 0x000000ffff977224 */ /* 0x000fe200078e0087 */
[----:B------:R-:W2:Y:S01]  /*5c00*/  LDL R216, [R1+0x1e0] ;  /* 0x0001e00001d87983 */ /* 0x000ea20000100800 */
[----:B------:R-:W-:Y:S02]  /*5c10*/  IMAD.MOV.U32 R36, RZ, RZ, R37 ;  /* 0x000000ffff247224 */ /* 0x000fe400078e0025 */
[----:B------:R-:W-:Y:S01]  /*5c20*/  IMAD.MOV.U32 R37, RZ, RZ, R39 ;  /* 0x000000ffff257224 */ /* 0x000fe200078e0027 */
[----:B------:R-:W2:Y:S01]  /*5c30*/  LDL R218, [R1+0x1e8] ;  /* 0x0001e80001da7983 */ /* 0x000ea20000100800 */
[----:B------:R-:W-:Y:S01]  /*5c40*/  IMAD.MOV.U32 R38, RZ, RZ, R49 ;  /* 0x000000ffff267224 */ /* 0x000fe200078e0031 */
[-C--:B------:R-:W-:Y:S01]  /*5c50*/  HMMA.16816.F32 R140, R148, R40.reuse, R140 ;  /* 0x00000028948c723c */ /* 0x080fe2000000188c */
[----:B------:R-:W-:Y:S01]  /*5c60*/  IMAD.MOV.U32 R39, RZ, RZ, R51 ;  /* 0x000000ffff277224 */ /* 0x000fe200078e0033 */
[-C--:B------:R-:W-:Y:S01]  /*5c70*/  F2FP.F16.E4M3.UNPACK_B R136, R42.reuse ;  /* 0x0000002aff88723e */ /* 0x080fe200020006ff */
[----:B------:R-:W-:Y:S01]  /*5c80*/  IMAD.MOV.U32 R148, RZ, RZ, R76 ;  /* 0x000000ffff947224 */ /* 0x000fe200078e004c */
[-C--:B------:R-:W-:Y:S01]  /*5c90*/  F2FP.F16.E4M3.UNPACK_B R137, R43.reuse ;  /* 0x0000002bff89723e */ /* 0x080fe200020006ff */
[----:B------:R-:W-:Y:S01]  /*5ca0*/  IMAD.MOV.U32 R149, RZ, RZ, R78 ;  /* 0x000000ffff957224 */ /* 0x000fe200078e004e */
[----:B------:R-:W-:Y:S01]  /*5cb0*/  F2FP.F16.E4M3.UNPACK_B R52, R42.H1 ;  /* 0x0000002aff34723e */ /* 0x000fe200030006ff */
[----:B------:R-:W-:Y:S01]  /*5cc0*/  IMAD.MOV.U32 R150, RZ, RZ, R68 ;  /* 0x000000ffff967224 */ /* 0x000fe200078e0044 */
[----:B------:R-:W-:Y:S01]  /*5cd0*/  HMMA.16816.F32 R44, R36, R40, R44 ;  /* 0x00000028242c723c */ /* 0x000fe2000000182c */
[----:B------:R-:W-:Y:S01]  /*5ce0*/  IMAD.MOV.U32 R151, RZ, RZ, R70 ;  /* 0x000000ffff977224 */ /* 0x000fe200078e0046 */
[----:B------:R-:W-:Y:S01]  /*5cf0*/  F2FP.F16.E4M3.UNPACK_B R53, R43.H1 ;  /* 0x0000002bff35723e */ /* 0x000fe200030006ff */
[----:B------:R-:W0:Y:S04]  /*5d00*/  LDSM.16.M88.4 R36, [R4+UR11+0x8000] ;  /* 0x0080000b0424783b */ /* 0x000e280008000200 */
[----:B------:R-:W1:Y:S04]  /*5d10*/  LDSM.16.MT88.4 R48, [R30+UR11+0x1000] ;  /* 0x0010000b1e30783b */ /* 0x000e680008004200 */
[----:B------:R-:W0:Y:S01]  /*5d20*/  LDSM.16.MT88.4 R132, [R30+UR11+0x1400] ;  /* 0x0014000b1e84783b */ /* 0x000e220008004200 */
[----:B------:R-:W-:Y:S01]  /*5d30*/  HMMA.16816.F32 R140, R148, R136, R140 ;  /* 0x00000088948c723c */ /* 0x000fe2000000188c */
[----:B------:R-:W-:-:S02]  /*5d40*/  IMAD.MOV.U32 R148, RZ, RZ, R128 ;  /* 0x000000ffff947224 */ /* 0x000fc400078e0080 */
[----:B------:R-:W-:Y:S01]  /*5d50*/  IMAD.MOV.U32 R149, RZ, RZ, R130 ;  /* 0x000000ffff957224 */ /* 0x000fe200078e0082 */
[----:B------:R-:W1:Y:S01]  /*5d60*/  LDSM.16.MT88.4 R40, [R0+UR11+0x1000] ;  /* 0x0010000b0028783b */ /* 0x000e620008004200 */
[----:B------:R-:W-:Y:S02]  /*5d70*/  IMAD.MOV.U32 R150, RZ, RZ, R144 ;  /* 0x000000ffff967224 */ /* 0x000fe400078e0090 */
[----:B------:R-:W-:-:S07]  /*5d80*/  IMAD.MOV.U32 R151, RZ, RZ, R146 ;  /* 0x000000ffff977224 */ /* 0x000fce00078e0092 */
[----:B------:R-:W-:Y:S01]  /*5d90*/  HMMA.16816.F32 R148, R148, R136, R44 ;  /* 0x000000889494723c */ /* 0x000fe2000000182c */
[----:B------:R-:W1:Y:S01]  /*5da0*/  LDSM.16.MT88.4 R44, [R0+UR11+0x1400] ;  /* 0x0014000b002c783b */ /* 0x000e620008004200 */
[----:B------:R-:W-:Y:S02]  /*5db0*/  IMAD.MOV.U32 R76, RZ, RZ, R77 ;  /* 0x000000ffff4c7224 */ /* 0x000fe400078e004d */
[----:B------:R-:W-:Y:S02]  /*5dc0*/  IMAD.MOV.U32 R77, RZ, RZ, R79 ;  /* 0x000000ffff4d7224 */ /* 0x000fe400078e004f */
[----:B------:R-:W-:Y:S02]  /*5dd0*/  IMAD.MOV.U32 R78, RZ, RZ, R69 ;  /* 0x000000ffff4e7224 */ /* 0x000fe400078e0045 */
[----:B------:R-:W-:Y:S02]  /*5de0*/  IMAD.MOV.U32 R79, RZ, RZ, R71 ;  /* 0x000000ffff4f7224 */ /* 0x000fe400078e0047 */
[----:B------:R-:W-:-:S02]  /*5df0*/  IMAD.MOV.U32 R68, RZ, RZ, R129 ;  /* 0x000000ffff447224 */ /* 0x000fc400078e0081 */
[----:B------:R-:W-:Y:S02]  /*5e00*/  IMAD.MOV.U32 R69, RZ, RZ, R131 ;  /* 0x000000ffff457224 */ /* 0x000fe400078e0083 */
[----:B------:R-:W-:Y:S02]  /*5e10*/  IMAD.MOV.U32 R70, RZ, RZ, R145 ;  /* 0x000000ffff467224 */ /* 0x000fe400078e0091 */
[----:B------:R-:W-:Y:S01]  /*5e20*/  IMAD.MOV.U32 R71, RZ, RZ, R147 ;  /* 0x000000ffff477224 */ /* 0x000fe200078e0093 */
[-C--:B------:R-:W-:Y:S01]  /*5e30*/  HMMA.16816.F32 R76, R76, R52.reuse, R140 ;  /* 0x000000344c4c723c */ /* 0x080fe2000000188c */
[----:B------:R-:W4:Y:S07]  /*5e40*/  LDSM.16.MT88.4 R128, [R30+UR11+0x1800] ;  /* 0x0018000b1e80783b */ /* 0x000f2e0008004200 */
[----:B------:R-:W-:Y:S01]  /*5e50*/  HMMA.16816.F32 R144, R68, R52, R148 ;  /* 0x000000344490723c */ /* 0x000fe20000001894 */
[----:B0-----:R-:W-:Y:S01]  /*5e60*/  F2FP.F16.E4M3.UNPACK_B R52, R36 ;  /* 0x00000024ff34723e */ /* 0x001fe200020006ff */
[----:B-1----:R-:W-:Y:S01]  /*5e70*/  IMAD.MOV.U32 R148, RZ, RZ, R48 ;  /* 0x000000ffff947224 */ /* 0x002fe200078e0030 */
[----:B------:R-:W-:Y:S01]  /*5e80*/  F2FP.F16.E4M3.UNPACK_B R53, R37 ;  /* 0x00000025ff35723e */ /* 0x000fe200020006ff */
[----:B------:R-:W-:Y:S01]  /*5e90*/  IMAD.MOV.U32 R149, RZ, RZ, R50 ;  /* 0x000000ffff957224 */ /* 0x000fe200078e0032 */
[----:B------:R-:W0:Y:S01]  /*5ea0*/  LDSM.16.MT88.4 R68, [R30+UR11+0x1c00] ;  /* 0x001c000b1e44783b */ /* 0x000e220008004200 */
[----:B------:R-:W-:-:S02]  /*5eb0*/  IMAD.MOV.U32 R150, RZ, RZ, R132 ;  /* 0x000000ffff967224 */ /* 0x000fc400078e0084 */
[----:B------:R-:W-:Y:S02]  /*5ec0*/  IMAD.MOV.U32 R151, RZ, RZ, R134 ;  /* 0x000000ffff977224 */ /* 0x000fe400078e0086 */
[----:B------:R-:W-:Y:S02]  /*5ed0*/  IMAD.MOV.U32 R140, RZ, RZ, R40 ;  /* 0x000000ffff8c7224 */ /* 0x000fe400078e0028 */
[----:B------:R-:W-:Y:S02]  /*5ee0*/  IMAD.MOV.U32 R141, RZ, RZ, R42 ;  /* 0x000000ffff8d7224 */ /* 0x000fe400078e002a */
[----:B------:R-:W-:Y:S02]  /*5ef0*/  IMAD.MOV.U32 R142, RZ, RZ, R44 ;  /* 0x000000ffff8e7224 */ /* 0x000fe400078e002c */
[----:B------:R-:W-:Y:S01]  /*5f00*/  IMAD.MOV.U32 R143, RZ, RZ, R46 ;  /* 0x000000ffff8f7224 */ /* 0x000fe200078e002e */
[-C--:B------:R-:W-:Y:S01]  /*5f10*/  HMMA.16816.F32 R148, R148, R52.reuse, R76 ;  /* 0x000000349494723c */ /* 0x080fe2000000184c */
[----:B------:R-:W1:Y:S07]  /*5f20*/  LDSM.16.MT88.4 R76, [R0+UR11+0x1800] ;  /* 0x0018000b004c783b */ /* 0x000e6e0008004200 */
[----:B------:R-:W-:Y:S01]  /*5f30*/  HMMA.16816.F32 R144, R140, R52, R144 ;  /* 0x000000348c90723c */ /* 0x000fe20000001890 */
[----:B------:R-:W1:Y:S01]  /*5f40*/  LDSM.16.MT88.4 R140, [R0+UR11+0x1c00] ;  /* 0x001c000b008c783b */ /* 0x000e620008004200 */
[----:B------:R-:W-:Y:S01]  /*5f50*/  IMAD.MOV.U32 R48, RZ, RZ, R49 ;  /* 0x000000ffff307224 */ /* 0x000fe200078e0031 */
[----:B------:R-:W-:Y:S01]  /*5f60*/  F2FP.F16.E4M3.UNPACK_B R36, R36.H1 ;  /* 0x00000024ff24723e */ /* 0x000fe200030006ff */
[----:B------:R-:W-:Y:S01]  /*5f70*/  IMAD.MOV.U32 R49, RZ, RZ, R51 ;  /* 0x000000ffff317224 */ /* 0x000fe200078e0033 */
[----:B------:R-:W-:Y:S01]  /*5f80*/  F2FP.F16.E4M3.UNPACK_B R37, R37.H1 ;  /* 0x00000025ff25723e */ /* 0x000fe200030006ff */
[----:B------:R-:W-:-:S02]  /*5f90*/  IMAD.MOV.U32 R50, RZ, RZ, R133 ;  /* 0x000000ffff327224 */ /* 0x000fc400078e0085 */
[----:B------:R-:W-:Y:S02]  /*5fa0*/  IMAD.MOV.U32 R51, RZ, RZ, R135 ;  /* 0x000000ffff337224 */ /* 0x000fe400078e0087 */
[----:B------:R-:W-:Y:S02]  /*5fb0*/  IMAD.MOV.U32 R40, RZ, RZ, R41 ;  /* 0x000000ffff287224 */ /* 0x000fe400078e0029 */
[----:B------:R-:W-:Y:S02]  /*5fc0*/  IMAD.MOV.U32 R41, RZ, RZ, R43 ;  /* 0x000000ffff297224 */ /* 0x000fe400078e002b */
[----:B------:R-:W-:Y:S01]  /*5fd0*/  IMAD.MOV.U32 R42, RZ, RZ, R45 ;  /* 0x000000ffff2a7224 */ /* 0x000fe200078e002d */
[----:B------:R-:W-:Y:S01]  /*5fe0*/  HMMA.16816.F32 R132, R48, R36, R148 ;  /* 0x000000243084723c */ /* 0x000fe20000001894 */
[----:B------:R-:W-:Y:S01]  /*5ff0*/  IMAD.MOV.U32 R43, RZ, RZ, R47 ;  /* 0x000000ffff2b7224 */ /* 0x000fe200078e002f */
[----:B------:R-:W-:Y:S01]  /*6000*/  F2FP.F16.E4M3.UNPACK_B R136, R38 ;  /* 0x00000026ff88723e */ /* 0x000fe200020006ff */
[----:B------:R-:W-:Y:S01]  /*6010*/  LDSM.16.M88.4 R148, [R3+UR11+0x8080] ;  /* 0x0080800b0394783b */ /* 0x000fe20008000200 */
[----:B------:R-:W-:-:S03]  /*6020*/  F2FP.F16.E4M3.UNPACK_B R137, R39 ;  /* 0x00000027ff89723e */ /* 0x000fc600020006ff */
[----:B------:R-:W1:Y:S01]  /*6030*/  LDSM.16.MT88.4 R44, [R30+UR11+0x2000] ;  /* 0x0020000b1e2c783b */ /* 0x000e620008004200 */
[----:B------:R-:W-:Y:S01]  /*6040*/  HMMA.16816.F32 R40, R40, R36, R144 ;  /* 0x000000242828723c */ /* 0x000fe20000001890 */
[----:B----4-:R-:W-:Y:S02]  /*6050*/  IMAD.MOV.U32 R144, RZ, RZ, R128 ;  /* 0x000000ffff907224 */ /* 0x010fe400078e0080 */
[----:B------:R-:W-:Y:S01]  /*6060*/  IMAD.MOV.U32 R145, RZ, RZ, R130 ;  /* 0x000000ffff917224 */ /* 0x000fe200078e0082 */
[----:B------:R-:W4:Y:S01]  /*6070*/  LDSM.16.MT88.4 R48, [R30+UR11+0x2400] ;  /* 0x0024000b1e30783b */ /* 0x000f220008004200 */
[----:B0-----:R-:W-:Y:S02]  /*6080*/  IMAD.MOV.U32 R146, RZ, RZ, R68 ;  /* 0x000000ffff927224 */ /* 0x001fe400078e0044 */
[----:B------:R-:W-:-:S07]  /*6090*/  IMAD.MOV.U32 R147, RZ, RZ, R70 ;  /* 0x000000ffff937224 */ /* 0x000fce00078e0046 */
[----:B------:R-:W-:Y:S01]  /*60a0*/  HMMA.16816.F32 R132, R144, R136, R132 ;  /* 0x000000889084723c */ /* 0x000fe20000001884 */
[----:B-1----:R-:W-:Y:S02]  /*60b0*/  IMAD.MOV.U32 R144, RZ, RZ, R76 ;  /* 0x000000ffff907224 */ /* 0x002fe400078e004c */
[----:B------:R-:W-:Y:S02]  /*60c0*/  IMAD.MOV.U32 R145, RZ, RZ, R78 ;  /* 0x000000ffff917224 */ /* 0x000fe400078e004e */
[----:B------:R-:W-:Y:S02]  /*60d0*/  IMAD.MOV.U32 R146, RZ, RZ, R140 ;  /* 0x000000ffff927224 */ /* 0x000fe400078e008c */
[----:B------:R-:W-:Y:S01]  /*60e0*/  IMAD.MOV.U32 R147, RZ, RZ, R142 ;  /* 0x000000ffff937224 */ /* 0x000fe200078e008e */
[----:B------:R-:W-:Y:S02]  /*60f0*/  F2FP.F16.E4M3.UNPACK_B R52, R38.H1 ;  /* 0x00000026ff34723e */ /* 0x000fe400030006ff */
[----:B------:R-:W-:-:S02]  /*6100*/  F2FP.F16.E4M3.UNPACK_B R53, R39.H1 ;  /* 0x00000027ff35723e */ /* 0x000fc400030006ff */
[----:B------:R-:W0:Y:S02]  /*6110*/  LDSM.16.MT88.4 R36, [R0+UR11+0x2000] ;  /* 0x0020000b0024783b */ /* 0x000e240008004200 */
[----:B------:R-:W-:Y:S02]  /*6120*/  HMMA.16816.F32 R144, R144, R136, R40 ;  /* 0x000000889090723c */ /* 0x000fe40000001828 */
[----:B------:R-:W1:Y:S01]  /*6130*/  LDSM.16.MT88.4 R40, [R0+UR11+0x2400] ;  /* 0x0024000b0028783b */ /* 0x000e620008004200 */
        /* <DEDUP_REMOVED lines=8> */
[----:B------:R-:W-:Y:S01]  /*61c0*/  IMAD.MOV.U32 R79, RZ, RZ, R143 ;  /* 0x000000ffff4f7224 */ /* 0x000fe200078e008f */
[----:B------:R-:W3:Y:S01]  /*61d0*/  LDSM.16.MT88.4 R132, [R30+UR11+0x2c00] ;  /* 0x002c000b1e84783b */ /* 0x000ee20008004200 */
[----:B------:R-:W-:Y:S02]  /*61e0*/  IMAD.MOV.U32 R128, RZ, RZ, R44 ;  /* 0x000000ffff807224 */ /* 0x000fe400078e002c */
[----:B------:R-:W-:Y:S01]  /*61f0*/  IMAD.MOV.U32 R129, RZ, RZ, R46 ;  /* 0x000000ffff817224 */ /* 0x000fe200078e002e */
[----:B------:R-:W-:Y:S02]  /*6200*/  LDSM.16.MT88.4 R140, [R0+UR11+0x2800] ;  /* 0x0028000b008c783b */ /* 0x000fe40008004200 */
[----:B------:R-:W-:Y:S01]  /*6210*/  HMMA.16816.F32 R76, R76, R52, R144 ;  /* 0x000000344c4c723c */ /* 0x000fe20000001890 */
[----:B------:R-:W-:Y:S01]  /*6220*/  F2FP.F16.E4M3.UNPACK_B R52, R148 ;  /* 0x00000094ff34723e */ /* 0x000fe200020006ff */
[----:B----4-:R-:W-:Y:S01]  /*6230*/  IMAD.MOV.U32 R130, RZ, RZ, R48 ;  /* 0x000000ffff827224 */ /* 0x010fe200078e0030 */
[----:B------:R-:W-:Y:S01]  /*6240*/  F2FP.F16.E4M3.UNPACK_B R53, R149 ;  /* 0x00000095ff35723e */ /* 0x000fe200020006ff */
[----:B------:R-:W-:-:S08]  /*6250*/  IMAD.MOV.U32 R131, RZ, RZ, R50 ;  /* 0x000000ffff837224 */ /* 0x000fd000078e0032 */
[----:B------:R-:W-:Y:S01]  /*6260*/  HMMA.16816.F32 R68, R128, R52, R68 ;  /* 0x000000348044723c */ /* 0x000fe20000001844 */
[----:B------:R-:W4:Y:S01]  /*6270*/  LDSM.16.MT88.4 R128, [R30+UR11+0x2800] ;  /* 0x0028000b1e80783b */ /* 0x000f220008004200 */
[----:B0-----:R-:W-:Y:S02]  /*6280*/  IMAD.MOV.U32 R144, RZ, RZ, R36 ;  /* 0x000000ffff907224 */ /* 0x001fe400078e0024 */
[----:B------:R-:W-:Y:S02]  /*6290*/  IMAD.MOV.U32 R145, RZ, RZ, R38 ;  /* 0x000000ffff917224 */ /* 0x000fe400078e0026 */
[----:B-1----:R-:W-:Y:S02]  /*62a0*/  IMAD.MOV.U32 R146, RZ, RZ, R40 ;  /* 0x000000ffff927224 */ /* 0x002fe400078e0028 */
[----:B------:R-:W-:-:S07]  /*62b0*/  IMAD.MOV.U32 R147, RZ, RZ, R42 ;  /* 0x000000ffff937224 */ /* 0x000fce00078e002a */
[----:B------:R-:W-:Y:S01]  /*62c0*/  HMMA.16816.F32 R76, R144, R52, R76 ;  /* 0x00000034904c723c */ /* 0x000fe2000000184c */
[----:B------:R-:W0:Y:S01]  /*62d0*/  LDSM.16.MT88.4 R144, [R0+UR11+0x2c00] ;  /* 0x002c000b0090783b */ /* 0x000e220008004200 */
[----:B------:R-:W-:Y:S01]  /*62e0*/  IMAD.MOV.U32 R44, RZ, RZ, R45 ;  /* 0x000000ffff2c7224 */ /* 0x000fe200078e002d */
[----:B------:R-:W-:Y:S01]  /*62f0*/  F2FP.F16.E4M3.UNPACK_B R148, R148.H1 ;  /* 0x00000094ff94723e */ /* 0x000fe200030006ff */
[----:B------:R-:W-:Y:S01]  /*6300*/  IMAD.MOV.U32 R45, RZ, RZ, R47 ;  /* 0x000000ffff2d7224 */ /* 0x000fe200078e002f */
[----:B------:R-:W-:Y:S01]  /*6310*/  F2FP.F16.E4M3.UNPACK_B R149, R149.H1 ;  /* 0x00000095ff95723e */ /* 0x000fe200030006ff */
[----:B------:R-:W-:Y:S02]  /*6320*/  IMAD.MOV.U32 R46, RZ, RZ, R49 ;  /* 0x000000ffff2e7224 */ /* 0x000fe400078e0031 */
[----:B------:R-:W-:Y:S02]  /*6330*/  IMAD.MOV.U32 R47, RZ, RZ, R51 ;  /* 0x000000ffff2f7224 */ /* 0x000fe400078e0033 */
[----:B------:R-:W-:Y:S01]  /*6340*/  IMAD.MOV.U32 R36, RZ, RZ, R37 ;  /* 0x000000ffff247224 */ /* 0x000fe200078e0025 */
[----:B------:R-:W-:Y:S01]  /*6350*/  F2FP.F16.E4M3.UNPACK_B R136, R150 ;  /* 0x00000096ff88723e */ /* 0x000fe200020006ff */
[----:B------:R-:W-:Y:S01]  /*6360*/  IMAD.MOV.U32 R37, RZ, RZ, R39 ;  /* 0x000000ffff257224 */ /* 0x000fe200078e0027 */
[----:B------:R-:W-:Y:S01]  /*6370*/  F2FP.F16.E4M3.UNPACK_B R137, R151 ;  /* 0x00000097ff89723e */ /* 0x000fe200020006ff */
[----:B------:R-:W-:Y:S01]  /*6380*/  IMAD.MOV.U32 R38, RZ, RZ, R41 ;  /* 0x000000ffff267224 */ /* 0x000fe200078e0029 */
[-C--:B------:R-:W-:Y:S01]  /*6390*/  HMMA.16816.F32 R68, R44, R148.reuse, R68 ;  /* 0x000000942c44723c */ /* 0x080fe20000001844 */
[----:B------:R-:W-:Y:S01]  /*63a0*/  IMAD.MOV.U32 R39, RZ, RZ, R43 ;  /* 0x000000ffff277224 */ /* 0x000fe200078e002b */
[----:B------:R-:W1:Y:S04]  /*63b0*/  LDSM.16.MT88.4 R44, [R30+UR11+0x3000] ;  /* 0x0030000b1e2c783b */ /* 0x000e680008004200 */
[----:B------:R-:W1:Y:S02]  /*63c0*/  LDSM.16.M88.4 R40, [R4+UR11+0x8080] ;  /* 0x0080800b0428783b */ /* 0x000e640008000200 */
[----:B------:R-:W-:Y:S01]  /*63d0*/  HMMA.16816.F32 R36, R36, R148, R76 ;  /* 0x000000942424723c */ /* 0x000fe2000000184c */
[----:B---3--:R-:W-:Y:S01]  /*63e0*/  IMAD.MOV.U32 R78, RZ, RZ, R132 ;  /* 0x000000ffff4e7224 */ /* 0x008fe200078e0084 */
[----:B------:R-:W3:Y:S01]  /*63f0*/  LDSM.16.MT88.4 R48, [R30+UR11+0x3400] ;  /* 0x0034000b1e30783b */ /* 0x000ee20008004200 */
[----:B----4-:R-:W-:-:S02]  /*6400*/  IMAD.MOV.U32 R76, RZ, RZ, R128 ;  /* 0x000000ffff4c7224 */ /* 0x010fc400078e0080 */
[----:B------:R-:W-:Y:S02]  /*6410*/  IMAD.MOV.U32 R77, RZ, RZ, R130 ;  /* 0x000000ffff4d7224 */ /* 0x000fe400078e0082 */
[----:B------:R-:W-:-:S07]  /*6420*/  IMAD.MOV.U32 R79, RZ, RZ, R134 ;  /* 0x000000ffff4f7224 */ /* 0x000fce00078e0086 */
[----:B------:R-:W-:Y:S01]  /*6430*/  HMMA.16816.F32 R68, R76, R136, R68 ;  /* 0x000000884c44723c */ /* 0x000fe20000001844 */
[----:B------:R-:W-:Y:S02]  /*6440*/  IMAD.MOV.U32 R76, RZ, RZ, R140 ;  /* 0x000000ffff4c7224 */ /* 0x000fe400078e008c */
[----:B------:R-:W-:Y:S02]  /*6450*/  IMAD.MOV.U32 R77, RZ, RZ, R142 ;  /* 0x000000ffff4d7224 */ /* 0x000fe400078e008e */
[----:B0-----:R-:W-:Y:S02]  /*6460*/  IMAD.MOV.U32 R78, RZ, RZ, R144 ;  /* 0x000000ffff4e7224 */ /* 0x001fe400078e0090 */
[----:B------:R-:W-:Y:S01]  /*6470*/  IMAD.MOV.U32 R79, RZ, RZ, R146 ;  /* 0x000000ffff4f7224 */ /* 0x000fe200078e0092 */
[----:B------:R-:W-:Y:S02]  /*6480*/  F2FP.F16.E4M3.UNPACK_B R52, R150.H1 ;  /* 0x00000096ff34723e */ /* 0x000fe400030006ff */
[----:B------:R-:W-:-:S02]  /*6490*/  F2FP.F16.E4M3.UNPACK_B R53, R151.H1 ;  /* 0x00000097ff35723e */ /* 0x000fc400030006ff */
[----:B------:R-:W0:Y:S02]  /*64a0*/  LDSM.16.MT88.4 R148, [R0+UR11+0x3000] ;  /* 0x0030000b0094783b */ /* 0x000e240008004200 */
[----:B------:R-:W-:Y:S02]  /*64b0*/  HMMA.16816.F32 R76, R76, R136, R36 ;  /* 0x000000884c4c723c */ /* 0x000fe40000001824 */
[----:B------:R-:W4:Y:S01]  /*64c0*/  LDSM.16.MT88.4 R36, [R0+UR11+0x3400] ;  /* 0x0034000b0024783b */ /* 0x000f220008004200 */
[----:B------:R-:W-:Y:S02]  /*64d0*/  IMAD.MOV.U32 R128, RZ, RZ, R129 ;  /* 0x000000ffff807224 */ /* 0x000fe400078e0081 */
[----:B------:R-:W-:Y:S02]  /*64e0*/  IMAD.MOV.U32 R129, RZ, RZ, R131 ;  /* 0x000000ffff817224 */ /* 0x000fe400078e0083 */
[----:B------:R-:W-:Y:S02]  /*64f0*/  IMAD.MOV.U32 R130, RZ, RZ, R133 ;  /* 0x000000ffff827224 */ /* 0x000fe400078e0085 */
[----:B------:R-:W-:-:S02]  /*6500*/  IMAD.MOV.U32 R131, RZ, RZ, R135 ;  /* 0x000000ffff837224 */ /* 0x000fc400078e0087 */
[----:B------:R-:W-:Y:S02]  /*6510*/  IMAD.MOV.U32 R140, RZ, RZ, R141 ;  /* 0x000000ffff8c7224 */ /* 0x000fe400078e008d */
[----:B------:R-:W-:Y:S02]  /*6520*/  IMAD.MOV.U32 R141, RZ, RZ, R143 ;  /* 0x000000ffff8d7224 */ /* 0x000fe400078e008f */
[----:B------:R-:W-:Y:S01]  /*6530*/  IMAD.MOV.U32 R142, RZ, RZ, R145 ;  /* 0x000000ffff8e7224 */ /* 0x000fe200078e0091 */
[----:B------:R-:W-:Y:S01]  /*6540*/  HMMA.16816.F32 R68, R128, R52, R68 ;  /* 0x000000348044723c */ /* 0x000fe20000001844 */
[----:B------:R-:W-:Y:S01]  /*6550*/  IMAD.MOV.U32 R143, RZ, RZ, R147 ;  /* 0x000000ffff8f7224 */ /* 0x000fe200078e0093 */
[----:B------:R-:W-:Y:S01]  /*6560*/  LDSM.16.MT88.4 R128, [R0+UR11+0x3800] ;  /* 0x0038000b0080783b */ /* 0x000fe20008004200 */
[----:B-1----:R-:W-:-:S05]  /*6570*/  IMAD.MOV.U32 R144, RZ, RZ, R44 ;  /* 0x000000ffff907224 */ /* 0x002fca00078e002c */
[----:B------:R-:W-:Y:S01]  /*6580*/  HMMA.16816.F32 R140, R140, R52, R76 ;  /* 0x000000348c8c723c */ /* 0x000fe2000000184c */
[----:B------:R-:W-:Y:S01]  /*6590*/  F2FP.F16.E4M3.UNPACK_B R52, R40 ;  /* 0x00000028ff34723e */ /* 0x000fe200020006ff */
[----:B------:R-:W-:Y:S01]  /*65a0*/  IMAD.MOV.U32 R145, RZ, RZ, R46 ;  /* 0x000000ffff917224 */ /* 0x000fe200078e002e */
[----:B------:R-:W-:Y:S01]  /*65b0*/  F2FP.F16.E4M3.UNPACK_B R53, R41 ;  /* 0x00000029ff35723e */ /* 0x000fe200020006ff */
[----:B---3--:R-:W-:Y:S01]  /*65c0*/  IMAD.MOV.U32 R146, RZ, RZ, R48 ;  /* 0x000000ffff927224 */ /* 0x008fe200078e0030 */
[----:B------:R-:W1:Y:S01]  /*65d0*/  LDSM.16.MT88.4 R76, [R30+UR11+0x3800] ;  /* 0x0038000b1e4c783b */ /* 0x000e620008004200 */
[----:B------:R-:W-:-:S07]  /*65e0*/  IMAD.MOV.U32 R147, RZ, RZ, R50 ;  /* 0x000000ffff937224 */ /* 0x000fce00078e0032 */
[----:B------:R-:W-:Y:S01]  /*65f0*/  HMMA.16816.F32 R144, R144, R52, R68 ;  /* 0x000000349090723c */ /* 0x000fe20000001844 */
[----:B------:R-:W3:Y:S01]  /*6600*/  LDSM.16.MT88.4 R68, [R30+UR11+0x3c00] ;  /* 0x003c000b1e44783b */ /* 0x000ee20008004200 */
[----:B0-----:R-:W-:Y:S02]  /*6610*/  IMAD.MOV.U32 R132, RZ, RZ, R148 ;  /* 0x000000ffff847224 */ /* 0x001fe400078e0094 */
[----:B------:R-:W-:Y:S02]  /*6620*/  IMAD.MOV.U32 R133, RZ, RZ, R150 ;  /* 0x000000ffff857224 */ /* 0x000fe400078e0096 */
[----:B----4-:R-:W-:Y:S02]  /*6630*/  IMAD.MOV.U32 R134, RZ, RZ, R36 ;  /* 0x000000ffff867224 */ /* 0x010fe400078e0024 */
        /* <DEDUP_REMOVED lines=9> */
[----:B------:R-:W-:-:S02]  /*66d0*/  IMAD.MOV.U32 R48, RZ, RZ, R149 ;  /* 0x000000ffff307224 */ /* 0x000fc400078e0095 */
[----:B------:R-:W-:Y:S02]  /*66e0*/  IMAD.MOV.U32 R49, RZ, RZ, R151 ;  /* 0x000000ffff317224 */ /* 0x000fe400078e0097 */
[----:B------:R-:W-:Y:S01]  /*66f0*/  IMAD.MOV.U32 R50, RZ, RZ, R37 ;  /* 0x000000ffff327224 */ /* 0x000fe200078e0025 */
[-C--:B------:R-:W-:Y:S01]  /*6700*/  HMMA.16816.F32 R44, R44, R40.reuse, R144 ;  /* 0x000000282c2c723c */ /* 0x080fe20000001890 */
[----:B------:R-:W-:Y:S01]  /*6710*/  IMAD.MOV.U32 R51, RZ, RZ, R39 ;  /* 0x000000ffff337224 */ /* 0x000fe200078e0027 */
[----:B------:R-:W-:Y:S01]  /*6720*/  F2FP.F16.E4M3.UNPACK_B R136, R42 ;  /* 0x0000002aff88723e */ /* 0x000fe200020006ff */
[----:B-1----:R-:W-:Y:S01]  /*6730*/  IMAD.MOV.U32 R148, RZ, RZ, R76 ;  /* 0x000000ffff947224 */ /* 0x002fe200078e004c */
[----:B------:R-:W-:Y:S01]  /*6740*/  F2FP.F16.E4M3.UNPACK_B R137, R43 ;  /* 0x0000002bff89723e */ /* 0x000fe200020006ff */
[----:B------:R-:W-:Y:S01]  /*6750*/  IMAD.MOV.U32 R149, RZ, RZ, R78 ;  /* 0x000000ffff957224 */ /* 0x000fe200078e004e */
[----:B------:R-:W-:Y:S02]  /*6760*/  LDSM.16.MT88.4 R144, [R30+UR11+0x4400] ;  /* 0x0044000b1e90783b */ /* 0x000fe40008004200 */
[----:B------:R-:W-:Y:S02]  /*6770*/  HMMA.16816.F32 R36, R48, R40, R140 ;  /* 0x000000283024723c */ /* 0x000fe4000000188c */
[----:B------:R-:W-:Y:S01]  /*6780*/  LDSM.16.M88.4 R48, [R3+UR11+0x8100] ;  /* 0x0081000b0330783b */ /* 0x000fe20008000200 */
[----:B---3--:R-:W-:-:S02]  /*6790*/  IMAD.MOV.U32 R150, RZ, RZ, R68 ;  /* 0x000000ffff967224 */ /* 0x008fc400078e0044 */
[----:B------:R-:W-:Y:S01]  /*67a0*/  IMAD.MOV.U32 R151, RZ, RZ, R70 ;  /* 0x000000ffff977224 */ /* 0x000fe200078e0046 */
[----:B------:R-:W1:Y:S06]  /*67b0*/  LDSM.16.MT88.4 R140, [R30+UR11+0x4000] ;  /* 0x0040000b1e8c783b */ /* 0x000e6c0008004200 */
[----:B------:R-:W-:Y:S01]  /*67c0*/  HMMA.16816.F32 R44, R148, R136, R44 ;  /* 0x00000088942c723c */ /* 0x000fe2000000182c */
[----:B------:R-:W-:Y:S02]  /*67d0*/  IMAD.MOV.U32 R148, RZ, RZ, R128 ;  /* 0x000000ffff947224 */ /* 0x000fe400078e0080 */
[----:B------:R-:W-:-:S02]  /*67e0*/  IMAD.MOV.U32 R149, RZ, RZ, R130 ;  /* 0x000000ffff957224 */ /* 0x000fc400078e0082 */
[----:B0-----:R-:W-:Y:S02]  /*67f0*/  IMAD.MOV.U32 R150, RZ, RZ, R132 ;  /* 0x000000ffff967224 */ /* 0x001fe400078e0084 */
[----:B------:R-:W-:Y:S01]  /*6800*/  IMAD.MOV.U32 R151, RZ, RZ, R134 ;  /* 0x000000ffff977224 */ /* 0x000fe200078e0086 */
[----:B------:R-:W-:Y:S02]  /*6810*/  F2FP.F16.E4M3.UNPACK_B R52, R42.H1 ;  /* 0x0000002aff34723e */ /* 0x000fe400030006ff */
[----:B------:R-:W-:Y:S02]  /*6820*/  F2FP.F16.E4M3.UNPACK_B R53, R43.H1 ;  /* 0x0000002bff35723e */ /* 0x000fe400030006ff */
[----:B------:R-:W0:Y:S02]  /*6830*/  LDSM.16.MT88.4 R40, [R0+UR11+0x4000] ;  /* 0x0040000b0028783b */ /* 0x000e240008004200 */
[----:B------:R-:W-:Y:S02]  /*6840*/  HMMA.16816.F32 R148, R148, R136, R36 ;  /* 0x000000889494723c */ /* 0x000fe40000001824 */
[----:B------:R-:W3:Y:S01]  /*6850*/  LDSM.16.MT88.4 R36, [R0+UR11+0x4400] ;  /* 0x0044000b0024783b */ /* 0x000ee20008004200 */
[----:B------:R-:W-:-:S02]  /*6860*/  IMAD.MOV.U32 R76, RZ, RZ, R77 ;  /* 0x000000ffff4c7224 */ /* 0x000fc400078e004d */
[----:B------:R-:W-:Y:S02]  /*6870*/  IMAD.MOV.U32 R77, RZ, RZ, R79 ;  /* 0x000000ffff4d7224 */ /* 0x000fe400078e004f */
[----:B------:R-:W-:Y:S02]  /*6880*/  IMAD.MOV.U32 R78, RZ, RZ, R69 ;  /* 0x000000ffff4e7224 */ /* 0x000fe400078e0045 */
[----:B------:R-:W-:Y:S02]  /*6890*/  IMAD.MOV.U32 R79, RZ, RZ, R71 ;  /* 0x000000ffff4f7224 */ /* 0x000fe400078e0047 */
        /* <DEDUP_REMOVED lines=11> */
[----:B------:R-:W-:Y:S01]  /*6950*/  IMAD.MOV.U32 R134, RZ, RZ, R144 ;  /* 0x000000ffff867224 */ /* 0x000fe200078e0090 */
[----:B------:R-:W1:Y:S01]  /*6960*/  LDSM.16.MT88.4 R68, [R30+UR11+0x4800] ;  /* 0x0048000b1e44783b */ /* 0x000e620008004200 */
[----:B------:R-:W-:-:S07]  /*6970*/  IMAD.MOV.U32 R135, RZ, RZ, R146 ;  /* 0x000000ffff877224 */ /* 0x000fce00078e0092 */
[----:B------:R-:W-:Y:S01]  /*6980*/  HMMA.16816.F32 R132, R132, R52, R44 ;  /* 0x000000348484723c */ /* 0x000fe2000000182c */
[----:B------:R-:W4:Y:S01]  /*6990*/  LDSM.16.MT88.4 R44, [R30+UR11+0x4c00] ;  /* 0x004c000b1e2c783b */ /* 0x000f220008004200 */
[----:B0-----:R-:W-:Y:S02]  /*69a0*/  IMAD.MOV.U32 R128, RZ, RZ, R40 ;  /* 0x000000ffff807224 */ /* 0x001fe400078e0028 */
[----:B------:R-:W-:Y:S02]  /*69b0*/  IMAD.MOV.U32 R129, RZ, RZ, R42 ;  /* 0x000000ffff817224 */ /* 0x000fe400078e002a */
[----:B---3--:R-:W-:Y:S02]  /*69c0*/  IMAD.MOV.U32 R130, RZ, RZ, R36 ;  /* 0x000000ffff827224 */ /* 0x008fe400078e0024 */
        /* <DEDUP_REMOVED lines=8> */
[----:B------:R-:W-:Y:S01]  /*6a50*/  IMAD.MOV.U32 R143, RZ, RZ, R147 ;  /* 0x000000ffff8f7224 */ /* 0x000fe200078e0093 */
[----:B------:R-:W-:Y:S01]  /*6a60*/  F2FP.F16.E4M3.UNPACK_B R136, R50 ;  /* 0x00000032ff88723e */ /* 0x000fe200020006ff */
[----:B------:R-:W-:Y:S05]  /*6a70*/  LDSM.16.MT88.4 R144, [R30+UR11+0x5400] ;  /* 0x0054000b1e90783b */ /* 0x000fea0008004200 */
[----:B------:R-:W-:Y:S01]  /*6a80*/  HMMA.16816.F32 R132, R140, R48, R132 ;  /* 0x000000308c84723c */ /* 0x000fe20000001884 */
[----:B------:R-:W-:-:S02]  /*6a90*/  IMAD.MOV.U32 R140, RZ, RZ, R41 ;  /* 0x000000ffff8c7224 */ /* 0x000fc400078e0029 */
[----:B------:R-:W-:Y:S02]  /*6aa0*/  IMAD.MOV.U32 R141, RZ, RZ, R43 ;  /* 0x000000ffff8d7224 */ /* 0x000fe400078e002b */
[----:B------:R-:W-:Y:S01]  /*6ab0*/  IMAD.MOV.U32 R142, RZ, RZ, R37 ;  /* 0x000000ffff8e7224 */ /* 0x000fe200078e0025 */
[----:B------:R-:W-:Y:S01]  /*6ac0*/  F2FP.F16.E4M3.UNPACK_B R137, R51 ;  /* 0x00000033ff89723e */ /* 0x000fe200020006ff */
[----:B------:R-:W-:Y:S01]  /*6ad0*/  IMAD.MOV.U32 R143, RZ, RZ, R39 ;  /* 0x000000ffff8f7224 */ /* 0x000fe200078e0027 */
[----:B------:R-:W3:Y:S04]  /*6ae0*/  LDSM.16.M88.4 R40, [R4+UR11+0x8100] ;  /* 0x0081000b0428783b */ /* 0x000ee80008000200 */
[----:B------:R-:W2:Y:S02]  /*6af0*/  LDSM.16.MT88.4 R36, [R30+UR11+0x5000] ;  /* 0x0050000b1e24783b */ /* 0x000ea40008004200 */
[----:B------:R-:W-:Y:S01]  /*6b00*/  HMMA.16816.F32 R140, R140, R48, R148 ;  /* 0x000000308c8c723c */ /* 0x000fe20000001894 */
[----:B-1----:R-:W-:-:S02]  /*6b10*/  IMAD.MOV.U32 R148, RZ, RZ, R68 ;  /* 0x000000ffff947224 */ /* 0x002fc400078e0044 */
[----:B------:R-:W-:Y:S02]  /*6b20*/  IMAD.MOV.U32 R149, RZ, RZ, R70 ;  /* 0x000000ffff957224 */ /* 0x000fe400078e0046 */
[----:B----4-:R-:W-:Y:S02]  /*6b30*/  IMAD.MOV.U32 R150, RZ, RZ, R44 ;  /* 0x000000ffff967224 */ /* 0x010fe400078e002c */
        /* <DEDUP_REMOVED lines=14> */
[----:B------:R-:W-:-:S07]  /*6c20*/  IMAD.MOV.U32 R71, RZ, RZ, R47 ;  /* 0x000000ffff477224 */ /* 0x000fce00078e002f */
[----:B------:R-:W-:Y:S01]  /*6c30*/  HMMA.16816.F32 R44, R68, R52, R132 ;  /* 0x00000034442c723c */ /* 0x000fe20000001884 */
[----:B------:R-:W-:Y:S02]  /*6c40*/  IMAD.MOV.U32 R68, RZ, RZ, R77 ;  /* 0x000000ffff447224 */ /* 0x000fe400078e004d */
[----:B------:R-:W-:Y:S02]  /*6c50*/  IMAD.MOV.U32 R69, RZ, RZ, R79 ;  /* 0x000000ffff457224 */ /* 0x000fe400078e004f */
[----:B------:R-:W-:Y:S01]  /*6c60*/  IMAD.MOV.U32 R70, RZ, RZ, R129 ;  /* 0x000000ffff467224 */ /* 0x000fe200078e0081 */
[----:B------:R-:W4:Y:S01]  /*6c70*/  LDSM.16.MT88.4 R76, [R30+UR11+0x5c00] ;  /* 0x005c000b1e4c783b */ /* 0x000f220008004200 */
[----:B------:R-:W-:-:S03]  /*6c80*/  IMAD.MOV.U32 R71, RZ, RZ, R131 ;  /* 0x000000ffff477224 */ /* 0x000fc600078e0083 */
[----:B------:R-:W-:Y:S04]  /*6c90*/  LDSM.16.MT88.4 R128, [R0+UR11+0x5800] ;  /* 0x0058000b0080783b */ /* 0x000fe80008004200 */
[----:B------:R-:W-:Y:S01]  /*6ca0*/  HMMA.16816.F32 R148, R68, R52, R148 ;  /* 0x000000344494723c */ /* 0x000fe20000001894 */
[----:B---3--:R-:W-:Y:S01]  /*6cb0*/  F2FP.F16.E4M3.UNPACK_B R52, R40 ;  /* 0x00000028ff34723e */ /* 0x008fe200020006ff */
[----:B--2---:R-:W-:Y:S01]  /*6cc0*/  IMAD.MOV.U32 R68, RZ, RZ, R36 ;  /* 0x000000ffff447224 */ /* 0x004fe200078e0024 */
[----:B------:R-:W-:Y:S01]  /*6cd0*/  F2FP.F16.E4M3.UNPACK_B R53, R41 ;  /* 0x00000029ff35723e */ /* 0x000fe200020006ff */
[----:B------:R-:W-:Y:S02]  /*6ce0*/  IMAD.MOV.U32 R69, RZ, RZ, R38 ;  /* 0x000000ffff457224 */ /* 0x000fe400078e0026 */
[----:B------:R-:W-:-:S02]  /*6cf0*/  IMAD.MOV.U32 R70, RZ, RZ, R144 ;  /* 0x000000ffff467224 */ /* 0x000fc400078e0090 */
[----:B------:R-:W-:Y:S02]  /*6d00*/  IMAD.MOV.U32 R71, RZ, RZ, R146 ;  /* 0x000000ffff477224 */ /* 0x000fe400078e0092 */
[----:B0-----:R-:W-:Y:S02]  /*6d10*/  IMAD.MOV.U32 R132, RZ, RZ, R48 ;  /* 0x000000ffff847224 */ /* 0x001fe400078e0030 */
[----:B------:R-:W-:Y:S02]  /*6d20*/  IMAD.MOV.U32 R133, RZ, RZ, R50 ;  /* 0x000000ffff857224 */ /* 0x000fe400078e0032 */
[----:B-1----:R-:W-:Y:S01]  /*6d30*/  IMAD.MOV.U32 R134, RZ, RZ, R140 ;  /* 0x000000ffff867224 */ /* 0x002fe200078e008c */
[----:B------:R-:W-:Y:S01]  /*6d40*/  HMMA.16816.F32 R44, R68, R52, R44 ;  /* 0x00000034442c723c */ /* 0x000fe2000000182c */
[----:B------:R-:W0:Y:S01]  /*6d50*/  LDSM.16.MT88.4 R68, [R30+UR11+0x5800] ;  /* 0x0058000b1e44783b */ /* 0x000e220008004200 */
[----:B------:R-:W-:-:S07]  /*6d60*/  IMAD.MOV.U32 R135, RZ, RZ, R142 ;  /* 0x000000ffff877224 */ /* 0x000fce00078e008e */
[----:B------:R-:W-:Y:S01]  /*6d70*/  HMMA.16816.F32 R148, R132, R52, R148 ;  /* 0x000000348494723c */ /* 0x000fe20000001894 */
[----:B------:R-:W1:Y:S01]  /*6d80*/  LDSM.16.MT88.4 R132, [R0+UR11+0x5c00] ;  /* 0x005c000b0084783b */ /* 0x000e620008004200 */
        /* <DEDUP_REMOVED lines=14> */
[----:B------:R-:W-:Y:S04]  /*6e70*/  LDSM.16.MT88.4 R48, [R30+UR11+0x6000] ;  /* 0x0060000b1e30783b */ /* 0x000fe80008004200 */
[----:B------:R-:W2:Y:S02]  /*6e80*/  LDSM.16.M88.4 R140, [R3+UR11+0x8180] ;  /* 0x0081800b038c783b */ /* 0x000ea40008000200 */
[----:B------:R-:W-:Y:S01]  /*6e90*/  HMMA.16816.F32 R148, R44, R40, R148 ;  /* 0x000000282c94723c */ /* 0x000fe20000001894 */
[----:B----4-:R-:W-:-:S02]  /*6ea0*/  IMAD.MOV.U32 R46, RZ, RZ, R76 ;  /* 0x000000ffff2e7224 */ /* 0x010fc400078e004c */
[----:B0-----:R-:W-:Y:S02]  /*6eb0*/  IMAD.MOV.U32 R44, RZ, RZ, R68 ;  /* 0x000000ffff2c7224 */ /* 0x001fe400078e0044 */
[----:B------:R-:W-:Y:S02]  /*6ec0*/  IMAD.MOV.U32 R45, RZ, RZ, R70 ;  /* 0x000000ffff2d7224 */ /* 0x000fe400078e0046 */
[----:B------:R-:W-:-:S07]  /*6ed0*/  IMAD.MOV.U32 R47, RZ, RZ, R78 ;  /* 0x000000ffff2f7224 */ /* 0x000fce00078e004e */
[----:B------:R-:W-:Y:S01]  /*6ee0*/  HMMA.16816.F32 R36, R44, R136, R36 ;  /* 0x000000882c24723c */ /* 0x000fe20000001824 */
[----:B------:R-:W-:Y:S02]  /*6ef0*/  IMAD.MOV.U32 R44, RZ, RZ, R128 ;  /* 0x000000ffff2c7224 */ /* 0x000fe400078e0080 */
[----:B------:R-:W-:Y:S02]  /*6f00*/  IMAD.MOV.U32 R45, RZ, RZ, R130 ;  /* 0x000000ffff2d7224 */ /* 0x000fe400078e0082 */
[----:B-1----:R-:W-:Y:S02]  /*6f10*/  IMAD.MOV.U32 R46, RZ, RZ, R132 ;  /* 0x000000ffff2e7224 */ /* 0x002fe400078e0084 */
        /* <DEDUP_REMOVED lines=10> */
[----:B------:R-:W3:Y:S05]  /*6fc0*/  LDSM.16.MT88.4 R76, [R30+UR11+0x6c00] ;  /* 0x006c000b1e4c783b */ /* 0x000eea0008004200 */
[----:B------:R-:W-:Y:S01]  /*6fd0*/  HMMA.16816.F32 R36, R68, R52, R36 ;  /* 0x000000344424723c */ /* 0x000fe20000001824 */
[----:B------:R-:W-:Y:S02]  /*6fe0*/  IMAD.MOV.U32 R68, RZ, RZ, R129 ;  /* 0x000000ffff447224 */ /* 0x000fe400078e0081 */
[----:B------:R-:W-:Y:S02]  /*6ff0*/  IMAD.MOV.U32 R69, RZ, RZ, R131 ;  /* 0x000000ffff457224 */ /* 0x000fe400078e0083 */
[----:B------:R-:W-:Y:S01]  /*7000*/  IMAD.MOV.U32 R70, RZ, RZ, R133 ;  /* 0x000000ffff467224 */ /* 0x000fe200078e0085 */
[----:B------:R-:W-:Y:S01]  /*7010*/  LDSM.16.MT88.4 R128, [R0+UR11+0x6800] ;  /* 0x0068000b0080783b */ /* 0x000fe20008004200 */
[----:B------:R-:W-:-:S07]  /*7020*/  IMAD.MOV.U32 R71, RZ, RZ, R135 ;  /* 0x000000ffff477224 */ /* 0x000fce00078e0087 */
[----:B------:R-:W-:Y:S01]  /*7030*/  HMMA.16816.F32 R148, R68, R52, R148 ;  /* 0x000000344494723c */ /* 0x000fe20000001894 */
[----:B--2---:R-:W-:Y:S01]  /*7040*/  F2FP.F16.E4M3.UNPACK_B R52, R140 ;  /* 0x0000008cff34723e */ /* 0x004fe200020006ff */
[----:B------:R-:W-:Y:S01]  /*7050*/  IMAD.MOV.U32 R68, RZ, RZ, R48 ;  /* 0x000000ffff447224 */ /* 0x000fe200078e0030 */
[----:B------:R-:W-:Y:S01]  /*7060*/  F2FP.F16.E4M3.UNPACK_B R53, R141 ;  /* 0x0000008dff35723e */ /* 0x000fe200020006ff */
[----:B------:R-:W-:Y:S02]  /*7070*/  IMAD.MOV.U32 R69, RZ, RZ, R50 ;  /* 0x000000ffff457224 */ /* 0x000fe400078e0032 */
[----:B------:R-:W-:Y:S02]  /*7080*/  IMAD.MOV.U32 R70, RZ, RZ, R144 ;  /* 0x000000ffff467224 */ /* 0x000fe400078e0090 */
[----:B------:R-:W-:Y:S02]  /*7090*/  IMAD.MOV.U32 R71, RZ, RZ, R146 ;  /* 0x000000ffff477224 */ /* 0x000fe400078e0092 */
[----:B0-----:R-:W-:-:S02]  /*70a0*/  IMAD.MOV.U32 R132, RZ, RZ, R40 ;  /* 0x000000ffff847224 */ /* 0x001fc400078e0028 */
        /* <DEDUP_REMOVED lines=20> */
[----:B------:R-:W2:Y:S04]  /*71f0*/  LDSM.16.M88.4 R48, [R4+UR11+0x8180] ;  /* 0x0081800b0430783b */ /* 0x000ea80008000200 */
[----:B------:R-:W4:Y:S02]  /*7200*/  LDSM.16.MT88.4 R44, [R30+UR11+0x7000] ;  /* 0x0070000b1e2c783b */ /* 0x000f240008004200 */
[----:B------:R-:W-:Y:S01]  /*7210*/  HMMA.16816.F32 R148, R40, R140, R148 ;  /* 0x0000008c2894723c */ /* 0x000fe20000001894 */
[----:B---3--:R-:W-:Y:S01]  /*7220*/  IMAD.MOV.U32 R42, RZ, RZ, R76 ;  /* 0x000000ffff2a7224 */ /* 0x008fe200078e004c */
[----:B------:R-:W3:Y:S01]  /*7230*/  LDSM.16.MT88.4 R144, [R30+UR11+0x7400] ;  /* 0x0074000b1e90783b */ /* 0x000ee20008004200 */
[----:B------:R-:W-:-:S02]  /*7240*/  IMAD.MOV.U32 R43, RZ, RZ, R78 ;  /* 0x000000ffff2b7224 */ /* 0x000fc400078e004e */
[----:B0-----:R-:W-:Y:S02]  /*7250*/  IMAD.MOV.U32 R40, RZ, RZ, R68 ;  /* 0x000000ffff287224 */ /* 0x001fe400078e0044 */
        /* <DEDUP_REMOVED lines=12> */
[----:B------:R-:W-:Y:S01]  /*7320*/  IMAD.MOV.U32 R69, RZ, RZ, R71 ;  /* 0x000000ffff457224 */ /* 0x000fe200078e0047 */
[----:B--2---:R-:W-:Y:S01]  /*7330*/  F2FP.F16.E4M3.UNPACK_B R31, R51.H1 ;  /* 0x00000033ff1f723e */ /* 0x004fe200030006ff */
[----:B------:R-:W-:Y:S01]  /*7340*/  IMAD.MOV.U32 R70, RZ, RZ, R77 ;  /* 0x000000ffff467224 */ /* 0x000fe200078e004d */
[----:B------:R-:W2:Y:S01]  /*7350*/  LDL R136, [R1+0xd4] ;  /* 0x0000d40001887983 */ /* 0x000ea20000100800 */
[----:B------:R-:W-:-:S03]  /*7360*/  IMAD.MOV.U32 R71, RZ, RZ, R79 ;  /* 0x000000ffff477224 */ /* 0x000fc600078e004f */
[----:B------:R-:W5:Y:S04]  /*7370*/  LDSM.16.MT88.4 R76, [R30+UR11+0x7c00] ;  /* 0x007c000b1e4c783b */ /* 0x000f680008004200 */
[----:B------:R-:W-:Y:S01]  /*7380*/  HMMA.16816.F32 R36, R68, R52, R36 ;  /* 0x000000344424723c */ /* 0x000fe20000001824 */
[----:B------:R-:W-:Y:S01]  /*7390*/  IMAD.MOV.U32 R68, RZ, RZ, R129 ;  /* 0x000000ffff447224 */ /* 0x000fe200078e0081 */
[----:B------:R-:W2:Y:S01]  /*73a0*/  LDL R137, [R1+0x10c] ;  /* 0x00010c0001897983 */ /* 0x000ea20000100800 */
[----:B------:R-:W-:Y:S02]  /*73b0*/  IMAD.MOV.U32 R69, RZ, RZ, R131 ;  /* 0x000000ffff457224 */ /* 0x000fe400078e0083 */
[----:B------:R-:W-:Y:S02]  /*73c0*/  IMAD.MOV.U32 R70, RZ, RZ, R133 ;  /* 0x000000ffff467224 */ /* 0x000fe400078e0085 */
[----:B------:R-:W-:-:S02]  /*73d0*/  IMAD.MOV.U32 R71, RZ, RZ, R135 ;  /* 0x000000ffff477224 */ /* 0x000fc400078e0087 */
[----:B------:R-:W-:Y:S05]  /*73e0*/  LDSM.16.MT88.4 R132, [R0+UR11+0x7800] ;  /* 0x0078000b0084783b */ /* 0x000fea0008004200 */
[----:B------:R-:W-:Y:S01]  /*73f0*/  HMMA.16816.F32 R148, R68, R52, R148 ;  /* 0x000000344494723c */ /* 0x000fe20000001894 */
[----:B------:R-:W-:Y:S01]  /*7400*/  F2FP.F16.E4M3.UNPACK_B R52, R48 ;  /* 0x00000030ff34723e */ /* 0x000fe200020006ff */
[----:B----4-:R-:W-:Y:S01]  /*7410*/  IMAD.MOV.U32 R68, RZ, RZ, R44 ;  /* 0x000000ffff447224 */ /* 0x010fe200078e002c */
[----:B------:R-:W-:Y:S01]  /*7420*/  F2FP.F16.E4M3.UNPACK_B R53, R49 ;  /* 0x00000031ff35723e */ /* 0x000fe200020006ff */
[----:B------:R-:W-:Y:S02]  /*7430*/  IMAD.MOV.U32 R69, RZ, RZ, R46 ;  /* 0x000000ffff457224 */ /* 0x000fe400078e002e */
[----:B---3--:R-:W-:-:S02]  /*7440*/  IMAD.MOV.U32 R70, RZ, RZ, R144 ;  /* 0x000000ffff467224 */ /* 0x008fc400078e0090 */
[----:B------:R-:W-:Y:S02]  /*7450*/  IMAD.MOV.U32 R71, RZ, RZ, R146 ;  /* 0x000000ffff477224 */ /* 0x000fe400078e0092 */
[----:B0-----:R-:W-:Y:S02]  /*7460*/  IMAD.MOV.U32 R128, RZ, RZ, R140 ;  /* 0x000000ffff807224 */ /* 0x001fe400078e008c */
[----:B------:R-:W-:Y:S02]  /*7470*/  IMAD.MOV.U32 R129, RZ, RZ, R142 ;  /* 0x000000ffff817224 */ /* 0x000fe400078e008e */
[----:B-1----:R-:W-:Y:S01]  /*7480*/  IMAD.MOV.U32 R130, RZ, RZ, R40 ;  /* 0x000000ffff827224 */ /* 0x002fe200078e0028 */
[-C--:B------:R-:W-:Y:S01]  /*7490*/  HMMA.16816.F32 R36, R68, R52.reuse, R36 ;  /* 0x000000344424723c */ /* 0x080fe20000001824 */
[----:B------:R0:W1:Y:S01]  /*74a0*/  LDSM.16.MT88.4 R68, [R30+UR11+0x7800] ;  /* 0x0078000b1e44783b */ /* 0x0000620008004200 */
[----:B------:R-:W-:Y:S02]  /*74b0*/  IMAD.MOV.U32 R131, RZ, RZ, R42 ;  /* 0x000000ffff837224 */ /* 0x000fe400078e002a */
[----:B------:R-:W-:Y:S01]  /*74c0*/  IMAD.MOV.U32 R44, RZ, RZ, R45 ;  /* 0x000000ffff2c7224 */ /* 0x000fe200078e002d */
[----:B------:R-:W-:Y:S01]  /*74d0*/  F2FP.F16.E4M3.UNPACK_B R48, R48.H1 ;  /* 0x00000030ff30723e */ /* 0x000fe200030006ff */
[----:B------:R-:W-:Y:S01]  /*74e0*/  IMAD.MOV.U32 R46, RZ, RZ, R145 ;  /* 0x000000ffff2e7224 */ /* 0x000fe200078e0091 */
[----:B------:R-:W-:Y:S01]  /*74f0*/  F2FP.F16.E4M3.UNPACK_B R49, R49.H1 ;  /* 0x00000031ff31723e */ /* 0x000fe200030006ff */
[----:B------:R-:W3:Y:S01]  /*7500*/  LDL R142, [R1+0xf8] ;  /* 0x0000f800018e7983 */ /* 0x000ee20000100800 */
[----:B------:R-:W-:Y:S03]  /*7510*/  HMMA.16816.F32 R128, R128, R52, R148 ;  /* 0x000000348080723c */ /* 0x000fe60000001894 */
[----:B------:R-:W4:Y:S01]  /*7520*/  LDSM.16.MT88.4 R148, [R0+UR11+0x7c00] ;  /* 0x007c000b0094783b */ /* 0x000f220008004200 */
[----:B------:R-:W-:-:S02]  /*7530*/  IMAD.MOV.U32 R45, RZ, RZ, R47 ;  /* 0x000000ffff2d7224 */ /* 0x000fc400078e002f */
[----:B------:R-:W-:Y:S01]  /*7540*/  IMAD.MOV.U32 R47, RZ, RZ, R147 ;  /* 0x000000ffff2f7224 */ /* 0x000fe200078e0093 */
[----:B0-----:R-:W-:Y:S01]  /*7550*/  F2FP.F16.E4M3.UNPACK_B R30, R50.H1 ;  /* 0x00000032ff1e723e */ /* 0x001fe200030006ff */
[----:B-----5:R-:W-:Y:S01]  /*7560*/  IMAD.MOV.U32 R42, RZ, RZ, R76 ;  /* 0x000000ffff2a7224 */ /* 0x020fe200078e004c */
[----:B------:R-:W5:Y:S04]  /*7570*/  LDL R53, [R1+0xb4] ;  /* 0x0000b40001357983 */ /* 0x000f680000100800 */
[----:B------:R-:W-:Y:S01]  /*7580*/  HMMA.16816.F32 R36, R44, R48, R36 ;  /* 0x000000302c24723c */ /* 0x000fe20000001824 */
[----:B------:R-:W-:Y:S01]  /*7590*/  IMAD.MOV.U32 R44, RZ, RZ, R141 ;  /* 0x000000ffff2c7224 */ /* 0x000fe200078e008d */
[----:B------:R-:W2:Y:S01]  /*75a0*/  LDL R76, [R1+0xa8] ;  /* 0x0000a800014c7983 */ /* 0x000ea20000100800 */
[----:B------:R-:W-:-:S02]  /*75b0*/  IMAD.MOV.U32 R45, RZ, RZ, R143 ;  /* 0x000000ffff2d7224 */ /* 0x000fc400078e008f */
[----:B------:R-:W-:Y:S01]  /*75c0*/  IMAD.MOV.U32 R46, RZ, RZ, R41 ;  /* 0x000000ffff2e7224 */ /* 0x000fe200078e0029 */
[----:B------:R-:W2:Y:S01]  /*75d0*/  LDL R52, [R1+0xbc] ;  /* 0x0000bc0001347983 */ /* 0x000ea20000100800 */
[----:B------:R-:W-:Y:S02]  /*75e0*/  IMAD.MOV.U32 R47, RZ, RZ, R43 ;  /* 0x000000ffff2f7224 */ /* 0x000fe400078e002b */
[----:B------:R-:W-:Y:S01]  /*75f0*/  IMAD.MOV.U32 R43, RZ, RZ, R78 ;  /* 0x000000ffff2b7224 */ /* 0x000fe200078e004e */
[----:B------:R-:W2:Y:S04]  /*7600*/  LDL R141, [R1+0x104] ;  /* 0x00010400018d7983 */ /* 0x000ea80000100800 */
[----:B------:R-:W-:Y:S01]  /*7610*/  HMMA.16816.F32 R44, R44, R48, R128 ;  /* 0x000000302c2c723c */ /* 0x000fe20000001880 */
[----:B------:R-:W-:Y:S01]  /*7620*/  F2FP.F16.E4M3.UNPACK_B R48, R50 ;  /* 0x00000032ff30723e */ /* 0x000fe200020006ff */
[----:B------:R-:W2:Y:S01]  /*7630*/  LDL R78, [R1+0x98] ;  /* 0x00009800014e7983 */ /* 0x000ea20000100800 */
[----:B------:R-:W-:Y:S01]  /*7640*/  F2FP.F16.E4M3.UNPACK_B R49, R51 ;  /* 0x00000033ff31723e */ /* 0x000fe200020006ff */
[----:B-1----:R-:W-:-:S02]  /*7650*/  IMAD.MOV.U32 R40, RZ, RZ, R68 ;  /* 0x000000ffff287224 */ /* 0x002fc400078e0044 */
[----:B------:R-:W2:Y:S01]  /*7660*/  LDL R144, [R1+0x108] ;  /* 0x0001080001907983 */ /* 0x000ea20000100800 */
[----:B------:R-:W-:-:S03]  /*7670*/  IMAD.MOV.U32 R41, RZ, RZ, R70 ;  /* 0x000000ffff297224 */ /* 0x000fc600078e0046 */
[----:B------:R-:W2:Y:S04]  /*7680*/  LDL R68, [R1+0xac] ;  /* 0x0000ac0001447983 */ /* 0x000ea80000100800 */
[----:B------:R-:W-:Y:S01]  /*7690*/  HMMA.16816.F32 R36, R40, R48, R36 ;  /* 0x000000302824723c */ /* 0x000fe20000001824 */
[----:B------:R-:W-:Y:S01]  /*76a0*/  IMAD.MOV.U32 R40, RZ, RZ, R132 ;  /* 0x000000ffff287224 */ /* 0x000fe200078e0084 */
[----:B------:R-:W2:Y:S01]  /*76b0*/  LDL R70, [R1+0xc0] ;  /* 0x0000c00001467983 */ /* 0x000ea20000100800 */
[----:B------:R-:W-:Y:S02]  /*76c0*/  IMAD.MOV.U32 R41, RZ, RZ, R134 ;  /* 0x000000ffff297224 */ /* 0x000fe400078e0086 */
[----:B----4-:R-:W-:Y:S01]  /*76d0*/  IMAD.MOV.U32 R42, RZ, RZ, R148 ;  /* 0x000000ffff2a7224 */ /* 0x010fe200078e0094 */
[----:B------:R-:W4:Y:S01]  /*76e0*/  LDL R134, [R1+0xe4] ;  /* 0x0000e40001867983 */ /* 0x000f220000100800 */
[----:B------:R-:W-:-:S02]  /*76f0*/  IMAD.MOV.U32 R43, RZ, RZ, R150 ;  /* 0x000000ffff2b7224 */ /* 0x000fc400078e0096 */
[----:B------:R-:W-:Y:S01]  /*7700*/  IMAD.MOV.U32 R50, RZ, RZ, R149 ;  /* 0x000000ffff327224 */ /* 0x000fe200078e0095 */
[----:B------:R-:W2:Y:S04]  /*7710*/  LDL R132, [R1+0xf4] ;  /* 0x0000f40001847983 */ /* 0x000ea80000100800 */
[----:B------:R-:W-:Y:S01]  /*7720*/  HMMA.16816.F32 R40, R40, R48, R44 ;  /* 0x000000302828723c */ /* 0x000fe2000000182c */
[----:B------:R-:W-:Y:S01]  /*7730*/  IMAD.MOV.U32 R44, RZ, RZ, R69 ;  /* 0x000000ffff2c7224 */ /* 0x000fe200078e0045 */
[----:B------:R-:W2:Y:S01]  /*7740*/  LDL R145, [R1+0x11c] ;  /* 0x00011c0001917983 */ /* 0x000ea20000100800 */
[----:B------:R-:W-:Y:S02]  /*7750*/  IMAD.MOV.U32 R45, RZ, RZ, R71 ;  /* 0x000000ffff2d7224 */ /* 0x000fe400078e0047 */
[----:B------:R-:W-:Y:S01]  /*7760*/  IMAD.MOV.U32 R46, RZ, RZ, R77 ;  /* 0x000000ffff2e7224 */ /* 0x000fe200078e004d */
[----:B------:R-:W2:Y:S01]  /*7770*/  LDL R71, [R1+0xb0] ;  /* 0x0000b00001477983 */ /* 0x000ea20000100800 */
[----:B------:R-:W-:-:S02]  /*7780*/  IMAD.MOV.U32 R47, RZ, RZ, R79 ;  /* 0x000000ffff2f7224 */ /* 0x000fc400078e004f */
[----:B------:R-:W-:Y:S01]  /*7790*/  IMAD.MOV.U32 R48, RZ, RZ, R133 ;  /* 0x000000ffff307224 */ /* 0x000fe200078e0085 */
[----:B------:R-:W2:Y:S01]  /*77a0*/  LDL R77, [R1+0xa0] ;  /* 0x0000a000014d7983 */ /* 0x000ea20000100800 */
[----:B------:R-:W-:Y:S02]  /*77b0*/  IMAD.MOV.U32 R49, RZ, RZ, R135 ;  /* 0x000000ffff317224 */ /* 0x000fe400078e0087 */
[----:B------:R-:W-:Y:S01]  /*77c0*/  IMAD.MOV.U32 R51, RZ, RZ, R151 ;  /* 0x000000ffff337224 */ /* 0x000fe200078e0097 */
[-C--:B------:R-:W-:Y:S01]  /*77d0*/  HMMA.16816.F32 R36, R44, R30.reuse, R36 ;  /* 0x0000001e2c24723c */ /* 0x080fe20000001824 */
[----:B------:R-:W2:Y:S04]  /*77e0*/  LDL R69, [R1+0xc8] ;  /* 0x0000c80001457983 */ /* 0x000ea80000100800 */
[----:B------:R-:W2:Y:S03]  /*77f0*/  LDL R135, [R1+0xdc] ;  /* 0x0000dc0001877983 */ /* 0x000ea60000100800 */
[----:B------:R-:W-:Y:S01]  /*7800*/  HMMA.16816.F32 R40, R48, R30, R40 ;  /* 0x0000001e3028723c */ /* 0x000fe20000001828 */
[----:B------:R-:W2:Y:S04]  /*7810*/  LDL R51, [R1+0xc4] ;  /* 0x0000c40001337983 */ /* 0x000ea80000100800 */
[----:B------:R-:W2:Y:S04]  /*7820*/  LDL R133, [R1+0xec] ;  /* 0x0000ec0001857983 */ /* 0x000ea80000100800 */
[----:B------:R-:W2:Y:S02]  /*7830*/  LDL R146, [R1+0x124] ;  /* 0x0001240001927983 */ /* 0x000ea40000100800 */
[----:B------:R-:W-:Y:S01]  /*7840*/  FMUL R48, R36, UR17 ;  /* 0x0000001124307c20 */ /* 0x000fe20008400000 */
[----:B------:R-:W-:Y:S01]  /*7850*/  FMUL R45, R37, UR17 ;  /* 0x00000011252d7c20 */ /* 0x000fe20008400000 */
[----:B------:R-:W-:Y:S01]  /*7860*/  FMUL R0, R38, UR17 ;  /* 0x0000001126007c20 */ /* 0x000fe20008400000 */
[----:B------:R-:W-:Y:S01]  /*7870*/  FMUL R44, R39, UR17 ;  /* 0x00000011272c7c20 */ /* 0x000fe20008400000 */
[----:B------:R-:W2:Y:S04]  /*7880*/  LDL R140, [R1+0x120] ;  /* 0x00012000018c7983 */ /* 0x000ea80000100800 */
[----:B------:R-:W-:Y:S01]  /*7890*/  FMUL R3, R40, UR17 ;  /* 0x0000001128037c20 */ /* 0x000fe20008400000 */
[----:B------:R-:W-:Y:S01]  /*78a0*/  FMUL R31, R41, UR17 ;  /* 0x00000011291f7c20 */ /* 0x000fe20008400000 */
[----:B------:R-:W-:Y:S01]  /*78b0*/  FMUL R4, R42, UR17 ;  /* 0x000000112a047c20 */ /* 0x000fe20008400000 */
[----:B------:R-:W-:Y:S01]  /*78c0*/  FMUL R30, R43, UR17 ;  /* 0x000000112b1e7c20 */ /* 0x000fe20008400000 */
[----:B------:R-:W-:Y:S01]  /*78d0*/  FMNMX R48, R48, R45, !PT ;  /* 0x0000002d30307209 */ /* 0x000fe20007800000 */
[----:B------:R-:W2:Y:S01]  /*78e0*/  LDL R147, [R1+0x12c] ;  /* 0x00012c0001937983 */ /* 0x000ea20000100800 */
[----:B------:R-:W-:-:S02]  /*78f0*/  FMNMX R0, R0, R44, !PT ;  /* 0x0000002c00007209 */ /* 0x000fc40007800000 */
[----:B------:R-:W-:Y:S01]  /*7900*/  FMNMX R3, R3, R31, !PT ;  /* 0x0000001f03037209 */ /* 0x000fe20007800000 */
[----:B------:R-:W2:Y:S01]  /*7910*/  LDL R148, [R1+0x13c] ;  /* 0x00013c0001947983 */ /* 0x000ea20000100800 */
[----:B------:R-:W-:-:S03]  /*7920*/  FMNMX R4, R4, R30, !PT ;  /* 0x0000001e04047209 */ /* 0x000fc60007800000 */
[----:B------:R-:W0:Y:S04]  /*7930*/  SHFL.BFLY PT, R46, R48, 0x2, 0x1f ;  /* 0x0c401f00302e7f89 */ /* 0x000e2800000e0000 */
[----:B------:R-:W1:Y:S04]  /*7940*/  SHFL.BFLY PT, R44, R0, 0x2, 0x1f ;  /* 0x0c401f00002c7f89 */ /* 0x000e6800000e0000 */
[----:B------:R-:W1:Y:S04]  /*7950*/  SHFL.BFLY PT, R31, R3, 0x2, 0x1f ;  /* 0x0c401f00031f7f89 */ /* 0x000e6800000e0000 */
[----:B------:R-:W1:Y:S01]  /*7960*/  SHFL.BFLY PT, R30, R4, 0x2, 0x1f ;  /* 0x0c401f00041e7f89 */ /* 0x000e6200000e0000 */
[----:B------:R-:W1:Y:S03]  /*7970*/  S2R R45, SR_TID.X ;  /* 0x00000000002d7919 */ /* 0x000e660000002100 */
[----:B------:R-:W2:Y:S01]  /*7980*/  LDL R143, [R1+0x138] ;  /* 0x00013800018f7983 */ /* 0x000ea20000100800 */
[----:B0-----:R-:W-:-:S03]  /*7990*/  FMNMX R48, R48, R46, !PT ;  /* 0x0000002e30307209 */ /* 0x001fc60007800000 */
[----:B------:R-:W2:Y:S01]  /*79a0*/  LDL R150, [R1+0x14c] ;  /* 0x00014c0001967983 */ /* 0x000ea20000100800 */
[----:B-1----:R-:W-:-:S03]  /*79b0*/  FMNMX R0, R0, R44, !PT ;  /* 0x0000002c00007209 */ /* 0x002fc60007800000 */
[----:B------:R-:W2:Y:S01]  /*79c0*/  LDL R149, [R1+0x168] ;  /* 0x0001680001957983 */ /* 0x000ea20000100800 */
[----:B------:R-:W-:-:S03]  /*79d0*/  FMNMX R3, R3, R31, !PT ;  /* 0x0000001f03037209 */ /* 0x000fc60007800000 */
[----:B------:R-:W2:Y:S01]  /*79e0*/  LDL R151, [R1+0x178] ;  /* 0x0001780001977983 */ /* 0x000ea20000100800 */
[----:B------:R-:W-:-:S03]  /*79f0*/  FMNMX R4, R4, R30, !PT ;  /* 0x0000001e04047209 */ /* 0x000fc60007800000 */
[----:B------:R-:W0:Y:S04]  /*7a00*/  SHFL.BFLY PT, R31, R0, 0x1, 0x1f ;  /* 0x0c201f00001f7f89 */ /* 0x000e2800000e0000 */
[----:B------:R-:W1:Y:S04]  /*7a10*/  SHFL.BFLY PT, R30, R48, 0x1, 0x1f ;  /* 0x0c201f00301e7f89 */ /* 0x000e6800000e0000 */
[----:B------:R-:W1:Y:S04]  /*7a20*/  SHFL.BFLY PT, R46, R3, 0x1, 0x1f ;  /* 0x0c201f00032e7f89 */ /* 0x000e6800000e0000 */
[----:B------:R-:W1:Y:S01]  /*7a30*/  SHFL.BFLY PT, R47, R4, 0x1, 0x1f ;  /* 0x0c201f00042f7f89 */ /* 0x000e6200000e0000 */
[----:B------:R-:W-:-:S02]  /*7a40*/  LOP3.LUT R44, R45, 0x1c, RZ, 0xc0, !PT ;  /* 0x0000001c2d2c7812 */ /* 0x000fc400078ec0ff */
[----:B------:R-:W-:Y:S02]  /*7a50*/  SHF.R.U32.HI R49, RZ, 0x3, R45 ;  /* 0x00000003ff317819 */ /* 0x000fe4000001162d */
[----:B------:R-:W-:Y:S02]  /*7a60*/  LEA R44, R44, UR11, 0x2 ;  /* 0x0000000b2c2c7c11 */ /* 0x000fe4000f8e10ff */
[----:B------:R-:W-:Y:S02]  /*7a70*/  LOP3.LUT R49, R49, 0xc, RZ, 0xc0, !PT ;  /* 0x0000000c31317812 */ /* 0x000fe400078ec0ff */
[----:B0-----:R-:W-:Y:S02]  /*7a80*/  FMNMX R31, R0, R31, !PT ;  /* 0x0000001f001f7209 */ /* 0x001fe40007800000 */
[----:B-1----:R-:W-:Y:S01]  /*7a90*/  FMNMX R48, R48, R30, !PT ;  /* 0x0000001e30307209 */ /* 0x002fe20007800000 */
[----:B------:R-:W-:Y:S01]  /*7aa0*/  IMAD.IADD R30, R44, 0x1, R49 ;  /* 0x000000012c1e7824 */ /* 0x000fe200078e0231 */
[----:B------:R-:W-:Y:S01]  /*7ab0*/  BAR.SYNC.DEFER_BLOCKING 0x0 ;  /* 0x0000000000007b1d */ /* 0x000fe20000010000 */
[----:B------:R-:W-:-:S02]  /*7ac0*/  FMNMX R3, R3, R46, !PT ;  /* 0x0000002e03037209 */ /* 0x000fc40007800000 */
[----:B------:R-:W-:-:S03]  /*7ad0*/  FMNMX R47, R4, R47, !PT ;  /* 0x0000002f042f7209 */ /* 0x000fc60007800000 */
[----:B------:R-:W-:Y:S04]  /*7ae0*/  @P0 STS [R30+0x8000], R48 ;  /* 0x008000301e000388 */ /* 0x000fe80000000800 */
[----:B------:R-:W-:Y:S04]  /*7af0*/  @P0 STS [R30+0x8080], R31 ;  /* 0x0080801f1e000388 */ /* 0x000fe80000000800 */
[----:B------:R-:W-:Y:S04]  /*7b00*/  @P0 STS [R30+0x8100], R3 ;  /* 0x008100031e000388 */ /* 0x000fe80000000800 */
[----:B------:R-:W-:Y:S01]  /*7b10*/  @P0 STS [R30+0x8180], R47 ;  /* 0x0081802f1e000388 */ /* 0x000fe20000000800 */
[----:B------:R-:W-:Y:S01]  /*7b20*/  LEA R46, R2, UR11, 0x2 ;  /* 0x0000000b022e7c11 */ /* 0x000fe2000f8e10ff */
[----:B------:R-:W-:Y:S06]  /*7b30*/  BAR.SYNC.DEFER_BLOCKING 0x0 ;  /* 0x0000000000007b1d */ /* 0x000fec0000010000 */
[----:B------:R-:W0:Y:S04]  /*7b40*/  @!P1 LDS R8, [R46+0x8000] ;  /* 0x008000002e089984 */ /* 0x000e280000000800 */
[----:B0-----:R-:W0:Y:S02]  /*7b50*/  SHFL.BFLY PT, R0, R8, 0x2, 0x1f ;  /* 0x0c401f0008007f89 */ /* 0x001e2400000e0000 */
[----:B0-----:R-:W-:-:S05]  /*7b60*/  FMNMX R0, R8, R0, !PT ;  /* 0x0000000008007209 */ /* 0x001fca0007800000 */
[----:B------:R-:W0:Y:S02]  /*7b70*/  SHFL.BFLY PT, R2, R0, 0x1, 0x1f ;  /* 0x0c201f0000027f89 */ /* 0x000e2400000e0000 */
[----:B0-----:R-:W-:-:S05]  /*7b80*/  FMNMX R2, R0, R2, !PT ;  /* 0x0000000200027209 */ /* 0x001fca0007800000 */
[----:B------:R-:W-:Y:S01]  /*7b90*/  @P0 STS [R46+0x8000], R2 ;  /* 0x008000022e000388 */ /* 0x000fe20000000800 */
[----:B------:R-:W-:Y:S06]  /*7ba0*/  BAR.SYNC.DEFER_BLOCKING 0x0 ;  /* 0x0000000000007b1d */ /* 0x000fec0000010000 */
[----:B------:R-:W0:Y:S04]  /*7bb0*/  LDS R0, [R44+0x8000] ;  /* 0x008000002c007984 */ /* 0x000e280000000800 */
[----:B------:R-:W1:Y:S04]  /*7bc0*/  LDS R2, [R44+0x8080] ;  /* 0x008080002c027984 */ /* 0x000e680000000800 */
[----:B------:R-:W3:Y:S04]  /*7bd0*/  LDS R3, [R44+0x8100] ;  /* 0x008100002c037984 */ /* 0x000ee80000000800 */
[----:B------:R-:W4:Y:S01]  /*7be0*/  LDS R4, [R44+0x8180] ;  /* 0x008180002c047984 */ /* 0x000f220000000800 */
[----:B0-----:R-:W-:-:S02]  /*7bf0*/  FMNMX R0, R0, R28, !PT ;  /* 0x0000001c00007209 */ /* 0x001fc40007800000 */
[----:B-1----:R-:W-:Y:S02]  /*7c00*/  FMNMX R2, R2, R29, !PT ;  /* 0x0000001d02027209 */ /* 0x002fe40007800000 */
[----:B---3--:R-:W-:Y:S01]  /*7c10*/  FMNMX R3, R3, R55, !PT ;  /* 0x0000003703037209 */ /* 0x008fe20007800000 */
[--C-:B------:R-:W-:Y:S01]  /*7c20*/  FFMA R36, R36, UR17, -R0.reuse ;  /* 0x0000001124247c23 */ /* 0x100fe20008000800 */
[----:B----4-:R-:W-:Y:S01]  /*7c30*/  FMNMX R4, R4, R138, !PT ;  /* 0x0000008a04047209 */ /* 0x010fe20007800000 */
[----:B------:R-:W-:Y:S01]  /*7c40*/  FFMA R37, R37, UR17, -R0 ;  /* 0x0000001125257c23 */ /* 0x000fe20008000800 */
[--C-:B------:R-:W-:Y:S01]  /*7c50*/  FFMA R38, R38, UR17, -R2.reuse ;  /* 0x0000001126267c23 */ /* 0x100fe20008000802 */
[----:B------:R-:W-:Y:S01]  /*7c60*/  FFMA R39, R39, UR17, -R2 ;  /* 0x0000001127277c23 */ /* 0x000fe20008000802 */
[--C-:B------:R-:W-:Y:S01]  /*7c70*/  FFMA R40, R40, UR17, -R3.reuse ;  /* 0x0000001128287c23 */ /* 0x100fe20008000803 */
[----:B------:R-:W-:Y:S01]  /*7c80*/  FFMA R41, R41, UR17, -R3 ;  /* 0x0000001129297c23 */ /* 0x000fe20008000803 */
[--C-:B------:R-:W-:Y:S01]  /*7c90*/  FFMA R42, R42, UR17, -R4.reuse ;  /* 0x000000112a2a7c23 */ /* 0x100fe20008000804 */
[----:B------:R-:W-:Y:S01]  /*7ca0*/  FFMA R43, R43, UR17, -R4 ;  /* 0x000000112b2b7c23 */ /* 0x000fe20008000804 */
[----:B------:R-:W-:Y:S01]  /*7cb0*/  FMUL R36, R36, 1.4426950216293334961 ;  /* 0x3fb8aa3b24247820 */ /* 0x000fe20000400000 */
[----:B------:R-:W-:Y:S01]  /*7cc0*/  FMUL R37, R37, 1.4426950216293334961 ;  /* 0x3fb8aa3b25257820 */ /* 0x000fe20000400000 */
[----:B------:R-:W-:Y:S01]  /*7cd0*/  FMUL R38, R38, 1.4426950216293334961 ;  /* 0x3fb8aa3b26267820 */ /* 0x000fe20000400000 */
[----:B------:R-:W-:Y:S01]  /*7ce0*/  FMUL R39, R39, 1.4426950216293334961 ;  /* 0x3fb8aa3b27277820 */ /* 0x000fe20000400000 */
[----:B------:R-:W-:Y:S01]  /*7cf0*/  FMUL R40, R40, 1.4426950216293334961 ;  /* 0x3fb8aa3b28287820 */ /* 0x000fe20000400000 */
[----:B------:R-:W-:Y:S01]  /*7d00*/  FMUL R41, R41, 1.4426950216293334961 ;  /* 0x3fb8aa3b29297820 */ /* 0x000fe20000400000 */
[----:B------:R-:W-:Y:S01]  /*7d10*/  FMUL R42, R42, 1.4426950216293334961 ;  /* 0x3fb8aa3b2a2a7820 */ /* 0x000fe20000400000 */
[----:B------:R-:W-:Y:S01]  /*7d20*/  FMUL R43, R43, 1.4426950216293334961 ;  /* 0x3fb8aa3b2b2b7820 */ /* 0x000fe20000400000 */
[----:B------:R-:W-:Y:S08]  /*7d30*/  MUFU.EX2 R36, R36 ;  /* 0x0000002400247308 */ /* 0x000ff00000000800 */
[----:B------:R-:W0:Y:S08]  /*7d40*/  MUFU.EX2 R37, R37 ;  /* 0x0000002500257308 */ /* 0x000e300000000800 */
[----:B------:R-:W-:Y:S08]  /*7d50*/  MUFU.EX2 R38, R38 ;  /* 0x0000002600267308 */ /* 0x000ff00000000800 */
[----:B------:R-:W1:Y:S08]  /*7d60*/  MUFU.EX2 R39, R39 ;  /* 0x0000002700277308 */ /* 0x000e700000000800 */
[----:B------:R-:W-:Y:S08]  /*7d70*/  MUFU.EX2 R40, R40 ;  /* 0x0000002800287308 */ /* 0x000ff00000000800 */
[----:B------:R-:W3:Y:S08]  /*7d80*/  MUFU.EX2 R129, R41 ;  /* 0x0000002900817308 */ /* 0x000ef00000000800 */
[----:B------:R-:W-:Y:S08]  /*7d90*/  MUFU.EX2 R131, R42 ;  /* 0x0000002a00837308 */ /* 0x000ff00000000800 */
[----:B------:R3:W4:Y:S01]  /*7da0*/  MUFU.EX2 R130, R43 ;  /* 0x0000002b00827308 */ /* 0x0007220000000800 */
[----:B0-----:R-:W-:Y:S01]  /*7db0*/  FADD R49, R36, R37 ;  /* 0x0000002524317221 */ /* 0x001fe20000000000 */
[----:B-1----:R-:W-:Y:S01]  /*7dc0*/  FADD R47, R38, R39 ;  /* 0x00000027262f7221 */ /* 0x002fe20000000000 */
[----:B---3--:R-:W-:-:S03]  /*7dd0*/  FADD R43, R40, R129 ;  /* 0x00000081282b7221 */ /* 0x008fc60000000000 */
[----:B------:R-:W0:Y:S01]  /*7de0*/  SHFL.BFLY PT, R50, R49, 0x2, 0x1f ;  /* 0x0c401f0031327f89 */ /* 0x000e2200000e0000 */
[----:B----4-:R-:W-:-:S03]  /*7df0*/  FADD R42, R131, R130 ;  /* 0x00000082832a7221 */ /* 0x010fc60000000000 */
[----:B------:R-:W1:Y:S04]  /*7e00*/  SHFL.BFLY PT, R48, R47, 0x2, 0x1f ;  /* 0x0c401f002f307f89 */ /* 0x000e6800000e0000 */
[----:B------:R-:W3:Y:S04]  /*7e10*/  SHFL.BFLY PT, R31, R43, 0x2, 0x1f ;  /* 0x0c401f002b1f7f89 */ /* 0x000ee800000e0000 */
[----:B------:R-:W4:Y:S01]  /*7e20*/  SHFL.BFLY PT, R41, R42, 0x2, 0x1f ;  /* 0x0c401f002a297f89 */ /* 0x000f2200000e0000 */
[----:B0-----:R-:W-:Y:S01]  /*7e30*/  FADD R50, R49, R50 ;  /* 0x0000003231327221 */ /* 0x001fe20000000000 */
[----:B-1----:R-:W-:Y:S01]  /*7e40*/  FADD R48, R47, R48 ;  /* 0x000000302f307221 */ /* 0x002fe20000000000 */
[----:B---3--:R-:W-:Y:S01]  /*7e50*/  FADD R31, R43, R31 ;  /* 0x0000001f2b1f7221 */ /* 0x008fe20000000000 */
[----:B----4-:R-:W-:-:S03]  /*7e60*/  FADD R41, R42, R41 ;  /* 0x000000292a297221 */ /* 0x010fc60000000000 */
[----:B------:R-:W0:Y:S04]  /*7e70*/  SHFL.BFLY PT, R43, R48, 0x1, 0x1f ;  /* 0x0c201f00302b7f89 */ /* 0x000e2800000e0000 */
[----:B------:R-:W1:Y:S04]  /*7e80*/  SHFL.BFLY PT, R42, R50, 0x1, 0x1f ;  /* 0x0c201f00322a7f89 */ /* 0x000e6800000e0000 */
[----:B------:R-:W3:Y:S04]  /*7e90*/  SHFL.BFLY PT, R47, R31, 0x1, 0x1f ;  /* 0x0c201f001f2f7f89 */ /* 0x000ee800000e0000 */
[----:B------:R-:W4:Y:S01]  /*7ea0*/  SHFL.BFLY PT, R49, R41, 0x1, 0x1f ;  /* 0x0c201f0029317f89 */ /* 0x000f2200000e0000 */
[----:B0-----:R-:W-:Y:S01]  /*7eb0*/  FADD R43, R48, R43 ;  /* 0x0000002b302b7221 */ /* 0x001fe20000000000 */
[----:B------:R-:W-:Y:S01]  /*7ec0*/  BAR.SYNC.DEFER_BLOCKING 0x0 ;  /* 0x0000000000007b1d */ /* 0x000fe20000010000 */
[----:B-1----:R-:W-:Y:S01]  /*7ed0*/  FADD R42, R50, R42 ;  /* 0x0000002a322a7221 */ /* 0x002fe20000000000 */
[----:B---3--:R-:W-:-:S04]  /*7ee0*/  FADD R47, R31, R47 ;  /* 0x0000002f1f2f7221 */ /* 0x008fc80000000000 */
[----:B------:R-:W3:Y:S01]  /*7ef0*/  LDL R50, [R1+0xcc] ;  /* 0x0000cc0001327983 */ /* 0x000ee20000100800 */
[----:B----4-:R-:W-:-:S03]  /*7f00*/  FADD R49, R41, R49 ;  /* 0x0000003129317221 */ /* 0x010fc60000000000 */
[----:B------:R-:W-:Y:S04]  /*7f10*/  @P0 STS [R30+0x8000], R42 ;  /* 0x0080002a1e000388 */ /* 0x000fe80000000800 */
[----:B------:R-:W-:Y:S04]  /*7f20*/  @P0 STS [R30+0x8080], R43 ;  /* 0x0080802b1e000388 */ /* 0x000fe80000000800 */
[----:B------:R-:W-:Y:S04]  /*7f30*/  @P0 STS [R30+0x8100], R47 ;  /* 0x0081002f1e000388 */ /* 0x000fe80000000800 */
[----:B------:R-:W-:Y:S01]  /*7f40*/  @P0 STS [R30+0x8180], R49 ;  /* 0x008180311e000388 */ /* 0x000fe20000000800 */
[----:B------:R-:W-:Y:S06]  /*7f50*/  BAR.SYNC.DEFER_BLOCKING 0x0 ;  /* 0x0000000000007b1d */ /* 0x000fec0000010000 */
[----:B------:R-:W0:Y:S04]  /*7f60*/  @!P1 LDS R5, [R46+0x8000] ;  /* 0x008000002e059984 */ /* 0x000e280000000800 */
[----:B0-----:R-:W0:Y:S02]  /*7f70*/  SHFL.BFLY PT, R41, R5, 0x2, 0x1f ;  /* 0x0c401f0005297f89 */ /* 0x001e2400000e0000 */
[----:B0-----:R-:W-:-:S05]  /*7f80*/  FADD R41, R5, R41 ;  /* 0x0000002905297221 */ /* 0x001fca0000000000 */
[----:B------:R-:W0:Y:S01]  /*7f90*/  SHFL.BFLY PT, R31, R41, 0x1, 0x1f ;  /* 0x0c201f00291f7f89 */ /* 0x000e2200000e0000 */
[----:B------:R-:W-:Y:S02]  /*7fa0*/  IADD3 R30, P2, PT, R240, UR5, RZ ;  /* 0x00000005f01e7c10 */ /* 0x000fe4000ff5e0ff */
[----:B------:R-:W-:Y:S01]  /*7fb0*/  IADD3 R42, P3, PT, R238, UR5, RZ ;  /* 0x00000005ee2a7c10 */ /* 0x000fe2000ff7e0ff */
[----:B------:R-:W4:Y:S01]  /*7fc0*/  LDL R240, [R1+0x248] ;  /* 0x0002480001f07983 */ /* 0x000f220000100800 */
[----:B0-----:R-:W-:-:S03]  /*7fd0*/  FADD R41, R41, R31 ;  /* 0x0000001f29297221 */ /* 0x001fc60000000000 */
[----:B------:R-:W4:Y:S04]  /*7fe0*/  LDL R238, [R1+0x240] ;  /* 0x0002400001ee7983 */ /* 0x000f280000100800 */
[----:B------:R0:W-:Y:S01]  /*7ff0*/  @P0 STS [R46+0x8000], R41 ;  /* 0x008000292e000388 */ /* 0x0001e20000000800 */
[----:B------:R-:W-:Y:S01]  /*8000*/  IADD3.X R31, PT, PT, R237, UR8, RZ, P2, !PT ;  /* 0x00000008ed1f7c10 */ /* 0x000fe200097fe4ff */
[----:B------:R-:W-:Y:S01]  /*8010*/  BAR.SYNC.DEFER_BLOCKING 0x0 ;  /* 0x0000000000007b1d */ /* 0x000fe20000010000 */
[----:B------:R-:W-:Y:S02]  /*8020*/  IADD3 R48, P2, PT, R235, UR5, RZ ;  /* 0x00000005eb307c10 */ /* 0x000fe4000ff5e0ff */
[----:B------:R-:W-:Y:S02]  /*8030*/  IADD3.X R43, PT, PT, R234, UR8, RZ, P3, !PT ;  /* 0x00000008ea2b7c10 */ /* 0x000fe40009ffe4ff */
[----:B------:R-:W-:-:S02]  /*8040*/  IADD3.X R49, PT, PT, R230, UR8, RZ, P2, !PT ;  /* 0x00000008e6317c10 */ /* 0x000fc400097fe4ff */
[----:B0-----:R-:W-:Y:S01]  /*8050*/  IADD3 R46, P3, PT, R232, UR5, RZ ;  /* 0x00000005e82e7c10 */ /* 0x001fe2000ff7e0ff */
[----:B------:R-:W4:Y:S03]  /*8060*/  LDL R230, [R1+0x1dc] ;  /* 0x0001dc0001e67983 */ /* 0x000f260000100800 */
[----:B------:R-:W-:Y:S01]  /*8070*/  IADD3.X R47, PT, PT, R226, UR8, RZ, P3, !PT ;  /* 0x00000008e22f7c10 */ /* 0x000fe20009ffe4ff */
[----:B------:R-:W4:Y:S04]  /*8080*/  LDL R235, [R1+0x224] ;  /* 0x0002240001eb7983 */ /* 0x000f280000100800 */
[----:B------:R-:W4:Y:S04]  /*8090*/  LDL R226, [R1+0x1f4] ;  /* 0x0001f40001e27983 */ /* 0x000f280000100800 */
[----:B------:R-:W4:Y:S04]  /*80a0*/  LDL R232, [R1+0x220] ;  /* 0x0002200001e87983 */ /* 0x000f280000100800 */
[----:B------:R0:W4:Y:S04]  /*80b0*/  LDG.E.U8 R41, desc[UR14][R30.64] ;  /* 0x0000000e1e297981 */ /* 0x000128000c1e1100 */
[----:B------:R-:W4:Y:S04]  /*80c0*/  LDG.E.U8 R42, desc[UR14][R42.64] ;  /* 0x0000000e2a2a7981 */ /* 0x000f28000c1e1100 */
[----:B------:R-:W4:Y:S01]  /*80d0*/  LDG.E.U8 R128, desc[UR14][R46.64] ;  /* 0x0000000e2e807981 */ /* 0x000f22000c1e1100 */
[----:B0-----:R-:W-:-:S03]  /*80e0*/  IADD3 R30, P2, PT, R228, UR5, RZ ;  /* 0x00000005e41e7c10 */ /* 0x001fc6000ff5e0ff */
[----:B------:R-:W4:Y:S01]  /*80f0*/  LDL R228, [R1+0x1ec] ;  /* 0x0001ec0001e47983 */ /* 0x000f220000100800 */
[----:B------:R-:W-:-:S03]  /*8100*/  IADD3.X R31, PT, PT, R222, UR8, RZ, P2, !PT ;  /* 0x00000008de1f7c10 */ /* 0x000fc600097fe4ff */
[----:B------:R0:W4:Y:S04]  /*8110*/  LDG.E.U8 R43, desc[UR14][R48.64] ;  /* 0x0000000e302b7981 */ /* 0x000128000c1e1100 */
[----:B------:R1:W4:Y:S04]  /*8120*/  LDG.E.U8 R79, desc[UR14][R30.64] ;  /* 0x0000000e1e4f7981 */ /* 0x000328000c1e1100 */
[----:B------:R-:W4:Y:S01]  /*8130*/  LDL R222, [R1+0x1cc] ;  /* 0x0001cc0001de7983 */ /* 0x000f220000100800 */
[----:B0-----:R-:W-:Y:S02]  /*8140*/  IADD3 R48, P3, PT, R224, UR5, RZ ;  /* 0x00000005e0307c10 */ /* 0x001fe4000ff7e0ff */
[----:B------:R-:W-:Y:S01]  /*8150*/  IADD3 R46, P2, PT, R220, UR5, RZ ;  /* 0x00000005dc2e7c10 */ /* 0x000fe2000ff5e0ff */
[----:B------:R-:W4:Y:S01]  /*8160*/  LDL R224, [R1+0x204] ;  /* 0x0002040001e07983 */ /* 0x000f220000100800 */
[----:B--2---:R-:W-:-:S02]  /*8170*/  IADD3.X R49, PT, PT, R78, UR8, RZ, P3, !PT ;  /* 0x000000084e317c10 */ /* 0x004fc40009ffe4ff */
[----:B-1----:R-:W-:Y:S01]  /*8180*/  IADD3 R30, P3, PT, R68, UR5, RZ ;  /* 0x00000005441e7c10 */ /* 0x002fe2000ff7e0ff */
[----:B------:R-:W2:Y:S04]  /*8190*/  LDL R220, [R1+0x1c4] ;  /* 0x0001c40001dc7983 */ /* 0x000ea80000100800 */
[----:B------:R-:W2:Y:S01]  /*81a0*/  LDL R68, [R1+0xd0] ;  /* 0x0000d00001447983 */ /* 0x000ea20000100800 */
[----:B------:R-:W-:Y:S02]  /*81b0*/  IADD3.X R47, PT, PT, R77, UR8, RZ, P2, !PT ;  /* 0x000000084d2f7c10 */ /* 0x000fe400097fe4ff */
[----:B------:R-:W-:Y:S01]  /*81c0*/  IADD3.X R31, PT, PT, R76, UR8, RZ, P3, !PT ;  /* 0x000000084c1f7c10 */ /* 0x000fe20009ffe4ff */
[----:B------:R5:W4:Y:S04]  /*81d0*/  LDG.E.U8 R78, desc[UR14][R48.64] ;  /* 0x0000000e304e7981 */ /* 0x000b28000c1e1100 */
[----:B------:R0:W4:Y:S04]  /*81e0*/  LDG.E.U8 R77, desc[UR14][R46.64] ;  /* 0x0000000e2e4d7981 */ /* 0x000128000c1e1100 */
[----:B------:R1:W4:Y:S01]  /*81f0*/  LDG.E.U8 R76, desc[UR14][R30.64] ;  /* 0x0000000e1e4c7981 */ /* 0x000322000c1e1100 */
[----:B-----5:R-:W-:-:S03]  /*8200*/  IADD3 R48, P2, PT, R53, UR5, RZ ;  /* 0x0000000535307c10 */ /* 0x020fc6000ff5e0ff */
[----:B------:R-:W5:Y:S01]  /*8210*/  LDL R53, [R1+0xd8] ;  /* 0x0000d80001357983 */ /* 0x000f620000100800 */
[----:B0-----:R-:W-:-:S03]  /*8220*/  IADD3 R46, P3, PT, R52, UR5, RZ ;  /* 0x00000005342e7c10 */ /* 0x001fc6000ff7e0ff */
[----:B------:R-:W4:Y:S01]  /*8230*/  LDL R52, [R1+0xe0] ;  /* 0x0000e00001347983 */ /* 0x000f220000100800 */
[----:B------:R-:W-:Y:S02]  /*8240*/  IADD3.X R49, PT, PT, R71, UR8, RZ, P2, !PT ;  /* 0x0000000847317c10 */ /* 0x000fe400097fe4ff */
[----:B-1----:R-:W-:Y:S01]  /*8250*/  IADD3 R30, P2, PT, R51, UR5, RZ ;  /* 0x00000005331e7c10 */ /* 0x002fe2000ff5e0ff */
[----:B------:R-:W4:Y:S01]  /*8260*/  LDL R234, [R1+0x22c] ;  /* 0x00022c0001ea7983 */ /* 0x000f220000100800 */
[----:B------:R-:W-:-:S03]  /*8270*/  IADD3.X R47, PT, PT, R54, UR8, RZ, P3, !PT ;  /* 0x00000008362f7c10 */ /* 0x000fc60009ffe4ff */
[----:B------:R-:W4:Y:S04]  /*8280*/  LDL R51, [R1+0xe8] ;  /* 0x0000e80001337983 */ /* 0x000f280000100800 */
[----:B------:R-:W4:Y:S04]  /*8290*/  LDL R54, [R1+0xfc] ;  /* 0x0000fc0001367983 */ /* 0x000f280000100800 */
[----:B------:R-:W4:Y:S01]  /*82a0*/  LDG.E.U8 R71, desc[UR14][R48.64] ;  /* 0x0000000e30477981 */ /* 0x000f22000c1e1100 */
[----:B------:R-:W-:-:S03]  /*82b0*/  IADD3.X R31, PT, PT, R70, UR8, RZ, P2, !PT ;  /* 0x00000008461f7c10 */ /* 0x000fc600097fe4ff */
[----:B------:R0:W4:Y:S02]  /*82c0*/  LDG.E.U8 R70, desc[UR14][R46.64] ;  /* 0x0000000e2e467981 */ /* 0x000124000c1e1100 */
[----:B0-----:R-:W-:Y:S02]  /*82d0*/  IADD3 R46, P2, PT, R136, UR5, RZ ;  /* 0x00000005882e7c10 */ /* 0x001fe4000ff5e0ff */
[----:B------:R-:W4:Y:S01]  /*82e0*/  LDL R136, [R1+0x110] ;  /* 0x0001100001887983 */ /* 0x000f220000100800 */
[----:B---3--:R-:W-:-:S03]  /*82f0*/  IADD3 R48, P3, PT, R50, UR5, RZ ;  /* 0x0000000532307c10 */ /* 0x008fc6000ff7e0ff */
[----:B------:R-:W3:Y:S01]  /*8300*/  LDL R50, [R1+0xf0] ;  /* 0x0000f00001327983 */ /* 0x000ee20000100800 */
[----:B------:R-:W-:-:S03]  /*8310*/  IADD3.X R49, PT, PT, R69, UR8, RZ, P3, !PT ;  /* 0x0000000845317c10 */ /* 0x000fc60009ffe4ff */
[----:B------:R0:W3:Y:S02]  /*8320*/  LDG.E.U8 R69, desc[UR14][R30.64] ;  /* 0x0000000e1e457981 */ /* 0x0000e4000c1e1100 */
[----:B0-----:R-:W-:Y:S02]  /*8330*/  IADD3 R30, P3, PT, R135, UR5, RZ ;  /* 0x00000005871e7c10 */ /* 0x001fe4000ff7e0ff */
[----:B------:R-:W3:Y:S01]  /*8340*/  LDL R135, [R1+0x100] ;  /* 0x0001000001877983 */ /* 0x000ee20000100800 */
[----:B--2---:R-:W-:-:S03]  /*8350*/  IADD3.X R47, PT, PT, R68, UR8, RZ, P2, !PT ;  /* 0x00000008442f7c10 */ /* 0x004fc600097fe4ff */
[----:B------:R0:W2:Y:S02]  /*8360*/  LDG.E.U8 R68, desc[UR14][R48.64] ;  /* 0x0000000e30447981 */ /* 0x0000a4000c1e1100 */
[----:B0-----:R-:W-:Y:S02]  /*8370*/  IADD3 R48, P2, PT, R134, UR5, RZ ;  /* 0x0000000586307c10 */ /* 0x001fe4000ff5e0ff */
[----:B------:R-:W2:Y:S01]  /*8380*/  LDL R134, [R1+0x114] ;  /* 0x0001140001867983 */ /* 0x000ea20000100800 */
[----:B-----5:R-:W-:-:S03]  /*8390*/  IADD3.X R31, PT, PT, R53, UR8, RZ, P3, !PT ;  /* 0x00000008351f7c10 */ /* 0x020fc60009ffe4ff */
[----:B------:R0:W5:Y:S01]  /*83a0*/  LDG.E.U8 R53, desc[UR14][R46.64] ;  /* 0x0000000e2e357981 */ /* 0x000162000c1e1100 */
[----:B----4-:R-:W-:-:S03]  /*83b0*/  IADD3.X R49, PT, PT, R52, UR8, RZ, P2, !PT ;  /* 0x0000000834317c10 */ /* 0x010fc600097fe4ff */
[----:B------:R1:W4:Y:S01]  /*83c0*/  LDG.E.U8 R52, desc[UR14][R30.64] ;  /* 0x0000000e1e347981 */ /* 0x000322000c1e1100 */
[----:B0-----:R-:W-:Y:S02]  /*83d0*/  IADD3 R46, P3, PT, R133, UR5, RZ ;  /* 0x00000005852e7c10 */ /* 0x001fe4000ff7e0ff */
[----:B-1----:R-:W-:Y:S02]  /*83e0*/  IADD3 R30, P2, PT, R132, UR5, RZ ;  /* 0x00000005841e7c10 */ /* 0x002fe4000ff5e0ff */
[----:B------:R-:W-:Y:S02]  /*83f0*/  IADD3.X R47, PT, PT, R51, UR8, RZ, P3, !PT ;  /* 0x00000008332f7c10 */ /* 0x000fe40009ffe4ff */
[----:B------:R-:W-:Y:S01]  /*8400*/  IADD3 R132, P3, PT, R54, UR5, RZ ;  /* 0x0000000536847c10 */ /* 0x000fe2000ff7e0ff */
[----:B------:R-:W4:Y:S04]  /*8410*/  LDG.E.U8 R51, desc[UR14][R48.64] ;  /* 0x0000000e30337981 */ /* 0x000f28000c1e1100 */
[----:B------:R-:W4:Y:S01]  /*8420*/  LDL R54, [R1+0x134] ;  /* 0x0001340001367983 */ /* 0x000f220000100800 */
[----:B------:R-:W-:-:S03]  /*8430*/  IADD3.X R133, PT, PT, R142, UR8, RZ, P3, !PT ;  /* 0x000000088e857c10 */ /* 0x000fc60009ffe4ff */
[----:B------:R-:W5:Y:S04]  /*8440*/  LDL R142, [R1+0x130] ;  /* 0x00013000018e7983 */ /* 0x000f680000100800 */
[----:B------:R-:W5:Y:S01]  /*8450*/  LDG.E.U8 R48, desc[UR14][R132.64] ;  /* 0x0000000e84307981 */ /* 0x000f62000c1e1100 */
[----:B---3--:R-:W-:-:S03]  /*8460*/  IADD3.X R31, PT, PT, R50, UR8, RZ, P2, !PT ;  /* 0x00000008321f7c10 */ /* 0x008fc600097fe4ff */
[----:B------:R0:W3:Y:S04]  /*8470*/  LDG.E.U8 R50, desc[UR14][R46.64] ;  /* 0x0000000e2e327981 */ /* 0x0000e8000c1e1100 */
[----:B------:R1:W3:Y:S01]  /*8480*/  LDG.E.U8 R49, desc[UR14][R30.64] ;  /* 0x0000000e1e317981 */ /* 0x0002e2000c1e1100 */
[----:B0-----:R-:W-:-:S03]  /*8490*/  IADD3 R46, P2, PT, R141, UR5, RZ ;  /* 0x000000058d2e7c10 */ /* 0x001fc6000ff5e0ff */
[----:B------:R-:W3:Y:S01]  /*84a0*/  LDL R141, [R1+0x128] ;  /* 0x00012800018d7983 */ /* 0x000ee20000100800 */
[----:B-1----:R-:W-:-:S03]  /*84b0*/  IADD3 R30, P3, PT, R137, UR5, RZ ;  /* 0x00000005891e7c10 */ /* 0x002fc6000ff7e0ff */
[----:B------:R-:W3:Y:S01]  /*84c0*/  LDL R137, [R1+0x144] ;  /* 0x0001440001897983 */ /* 0x000ee20000100800 */
[----:B------:R-:W-:Y:S02]  /*84d0*/  IADD3.X R47, PT, PT, R135, UR8, RZ, P2, !PT ;  /* 0x00000008872f7c10 */ /* 0x000fe400097fe4ff */
[----:B------:R-:W-:Y:S02]  /*84e0*/  IADD3.X R31, PT, PT, R144, UR8, RZ, P3, !PT ;  /* 0x00000008901f7c10 */ /* 0x000fe40009ffe4ff */
[----:B------:R-:W3:Y:S01]  /*84f0*/  LDL R144, [R1+0x140] ;  /* 0x0001400001907983 */ /* 0x000ee20000100800 */
[----:B------:R-:W-:-:S03]  /*8500*/  IADD3 R132, P3, PT, R145, UR5, RZ ;  /* 0x0000000591847c10 */ /* 0x000fc6000ff7e0ff */
[----:B------:R-:W3:Y:S01]  /*8510*/  LDG.E.U8 R47, desc[UR14][R46.64] ;  /* 0x0000000e2e2f7981 */ /* 0x000ee2000c1e1100 */
[----:B------:R-:W-:-:S03]  /*8520*/  IADD3.X R133, PT, PT, R139, UR8, RZ, P3, !PT ;  /* 0x000000088b857c10 */ /* 0x000fc60009ffe4ff */
[----:B------:R-:W3:Y:S04]  /*8530*/  LDL R145, [R1+0x148] ;  /* 0x0001480001917983 */ /* 0x000ee80000100800 */
[----:B------:R0:W3:Y:S01]  /*8540*/  LDG.E.U8 R46, desc[UR14][R30.64] ;  /* 0x0000000e1e2e7981 */ /* 0x0000e2000c1e1100 */
[----:B--2---:R-:W-:-:S04]  /*8550*/  IADD3 R134, P2, PT, R134, UR5, RZ ;  /* 0x0000000586867c10 */ /* 0x004fc8000ff5e0ff */
[----:B------:R-:W-:Y:S02]  /*8560*/  IADD3.X R135, PT, PT, R136, UR8, RZ, P2, !PT ;  /* 0x0000000888877c10 */ /* 0x000fe400097fe4ff */
[----:B------:R-:W2:Y:S01]  /*8570*/  LDL R136, [R1+0x154] ;  /* 0x0001540001887983 */ /* 0x000ea20000100800 */
[----:B0-----:R-:W-:-:S03]  /*8580*/  IADD3 R30, P2, PT, R146, UR5, RZ ;  /* 0x00000005921e7c10 */ /* 0x001fc6000ff5e0ff */
[----:B------:R-:W2:Y:S01]  /*8590*/  LDG.E.U8 R139, desc[UR14][R134.64] ;  /* 0x0000000e868b7981 */ /* 0x000ea2000c1e1100 */
[----:B------:R-:W-:-:S03]  /*85a0*/  IADD3.X R31, PT, PT, R140, UR8, RZ, P2, !PT ;  /* 0x000000088c1f7c10 */ /* 0x000fc600097fe4ff */
[----:B------:R4:W2:Y:S04]  /*85b0*/  LDG.E.U8 R140, desc[UR14][R132.64] ;  /* 0x0000000e848c7981 */ /* 0x0008a8000c1e1100 */
[----:B------:R-:W2:Y:S01]  /*85c0*/  LDL R146, [R1+0x150] ;  /* 0x0001500001927983 */ /* 0x000ea20000100800 */
[----:B----4-:R-:W-:-:S03]  /*85d0*/  IADD3 R132, P2, PT, R54, UR5, RZ ;  /* 0x0000000536847c10 */ /* 0x010fc6000ff5e0ff */
[----:B------:R-:W4:Y:S01]  /*85e0*/  LDL R54, [R1+0x158] ;  /* 0x0001580001367983 */ /* 0x000f220000100800 */
[----:B------:R-:W-:-:S03]  /*85f0*/  IADD3 R134, P3, PT, R147, UR5, RZ ;  /* 0x0000000593867c10 */ /* 0x000fc6000ff7e0ff */
[----:B------:R-:W4:Y:S01]  /*8600*/  LDL R147, [R1+0x164] ;  /* 0x0001640001937983 */ /* 0x000f220000100800 */
[----:B-----5:R-:W-:Y:S02]  /*8610*/  IADD3.X R133, PT, PT, R142, UR8, RZ, P2, !PT ;  /* 0x000000088e857c10 */ /* 0x020fe400097fe4ff */
[----:B---3--:R-:W-:Y:S02]  /*8620*/  IADD3.X R135, PT, PT, R141, UR8, RZ, P3, !PT ;  /* 0x000000088d877c10 */ /* 0x008fe40009ffe4ff */
[----:B------:R0:W3:Y:S04]  /*8630*/  LDG.E.U8 R141, desc[UR14][R30.64] ;  /* 0x0000000e1e8d7981 */ /* 0x0000e8000c1e1100 */
[----:B------:R1:W5:Y:S01]  /*8640*/  LDG.E.U8 R142, desc[UR14][R134.64] ;  /* 0x0000000e868e7981 */ /* 0x000362000c1e1100 */
[----:B0-----:R-:W-:-:S03]  /*8650*/  IADD3 R30, P3, PT, R148, UR5, RZ ;  /* 0x00000005941e7c10 */ /* 0x001fc6000ff7e0ff */
[----:B------:R-:W3:Y:S01]  /*8660*/  LDL R148, [R1+0x160] ;  /* 0x0001600001947983 */ /* 0x000ee20000100800 */
[----:B-1----:R-:W-:-:S03]  /*8670*/  IADD3 R134, P2, PT, R137, UR5, RZ ;  /* 0x0000000589867c10 */ /* 0x002fc6000ff5e0ff */
[----:B------:R-:W5:Y:S01]  /*8680*/  LDL R137, [R1+0x174] ;  /* 0x0001740001897983 */ /* 0x000f620000100800 */
[----:B------:R-:W-:Y:S02]  /*8690*/  IADD3.X R31, PT, PT, R143, UR8, RZ, P3, !PT ;  /* 0x000000088f1f7c10 */ /* 0x000fe40009ffe4ff */
[----:B------:R-:W-:Y:S01]  /*86a0*/  IADD3.X R135, PT, PT, R144, UR8, RZ, P2, !PT ;  /* 0x0000000890877c10 */ /* 0x000fe200097fe4ff */
[----:B------:R0:W5:Y:S04]  /*86b0*/  LDG.E.U8 R143, desc[UR14][R132.64] ;  /* 0x0000000e848f7981 */ /* 0x000168000c1e1100 */
[----:B------:R-:W5:Y:S01]  /*86c0*/  LDG.E.U8 R144, desc[UR14][R30.64] ;  /* 0x0000000e1e907981 */ /* 0x000f62000c1e1100 */
[----:B0-----:R-:W-:-:S03]  /*86d0*/  IADD3 R132, P3, PT, R150, UR5, RZ ;  /* 0x0000000596847c10 */ /* 0x001fc6000ff7e0ff */
[----:B------:R-:W5:Y:S01]  /*86e0*/  LDL R150, [R1+0x170] ;  /* 0x0001700001967983 */ /* 0x000f620000100800 */
[----:B------:R-:W-:-:S03]  /*86f0*/  IADD3.X R133, PT, PT, R145, UR8, RZ, P3, !PT ;  /* 0x0000000891857c10 */ /* 0x000fc60009ffe4ff */
[----:B------:R0:W5:Y:S02]  /*8700*/  LDG.E.U8 R145, desc[UR14][R134.64] ;  /* 0x0000000e86917981 */ /* 0x000164000c1e1100 */
[----:B0-----:R-:W-:Y:S02]  /*8710*/  IADD3 R134, P3, PT, R192, UR5, RZ ;  /* 0x00000005c0867c10 */ /* 0x001fe4000ff7e0ff */
[----:B------:R-:W5:Y:S01]  /*8720*/  LDL R192, [R1+0x180] ;  /* 0x0001800001c07983 */ /* 0x000f620000100800 */
[----:B--2---:R-:W-:-:S03]  /*8730*/  IADD3 R30, P2, PT, R136, UR5, RZ ;  /* 0x00000005881e7c10 */ /* 0x004fc6000ff5e0ff */
[----:B------:R-:W2:Y:S01]  /*8740*/  LDL R136, [R1+0x184] ;  /* 0x0001840001887983 */ /* 0x000ea20000100800 */
[----:B----4-:R-:W-:-:S03]  /*8750*/  IADD3.X R135, PT, PT, R54, UR8, RZ, P3, !PT ;  /* 0x0000000836877c10 */ /* 0x010fc60009ffe4ff */
[----:B------:R-:W4:Y:S01]  /*8760*/  LDL R54, [R1+0x190] ;  /* 0x0001900001367983 */ /* 0x000f220000100800 */
[----:B------:R-:W-:-:S03]  /*8770*/  IADD3.X R31, PT, PT, R146, UR8, RZ, P2, !PT ;  /* 0x00000008921f7c10 */ /* 0x000fc600097fe4ff */
[----:B------:R0:W4:Y:S02]  /*8780*/  LDG.E.U8 R146, desc[UR14][R132.64] ;  /* 0x0000000e84927981 */ /* 0x000124000c1e1100 */
[----:B0-----:R-:W-:Y:S02]  /*8790*/  IADD3 R132, P2, PT, R147, UR5, RZ ;  /* 0x0000000593847c10 */ /* 0x001fe4000ff5e0ff */
[----:B------:R0:W4:Y:S02]  /*87a0*/  LDG.E.U8 R147, desc[UR14][R30.64] ;  /* 0x0000000e1e937981 */ /* 0x000124000c1e1100 */
[----:B0-----:R-:W-:Y:S02]  /*87b0*/  IADD3 R30, P3, PT, R198, UR5, RZ ;  /* 0x00000005c61e7c10 */ /* 0x001fe4000ff7e0ff */
[----:B------:R-:W4:Y:S02]  /*87c0*/  LDL R198, [R1+0x198] ;  /* 0x0001980001c67983 */ /* 0x000f240000100800 */
[----:B------:R-:W-:-:S02]  /*87d0*/  IADD3.X R31, PT, PT, R149, UR8, RZ, P3, !PT ;  /* 0x00000008951f7c10 */ /* 0x000fc40009ffe4ff */
[----:B---3--:R-:W-:Y:S02]  /*87e0*/  IADD3.X R133, PT, PT, R148, UR8, RZ, P2, !PT ;  /* 0x0000000894857c10 */ /* 0x008fe400097fe4ff */
[----:B------:R5:W3:Y:S04]  /*87f0*/  LDG.E.U8 R148, desc[UR14][R134.64] ;  /* 0x0000000e86947981 */ /* 0x000ae8000c1e1100 */
[----:B------:R0:W3:Y:S01]  /*8800*/  LDG.E.U8 R149, desc[UR14][R132.64] ;  /* 0x0000000e84957981 */ /* 0x0000e2000c1e1100 */
[----:B-----5:R-:W-:-:S03]  /*8810*/  IADD3 R134, P2, PT, R137, UR5, RZ ;  /* 0x0000000589867c10 */ /* 0x020fc6000ff5e0ff */
[----:B------:R-:W5:Y:S01]  /*8820*/  LDL R137, [R1+0x1ac] ;  /* 0x0001ac0001897983 */ /* 0x000f620000100800 */
[----:B0-----:R-:W-:-:S03]  /*8830*/  IADD3 R132, P3, PT, R202, UR5, RZ ;  /* 0x00000005ca847c10 */ /* 0x001fc6000ff7e0ff */
[----:B------:R-:W3:Y:S01]  /*8840*/  LDL R202, [R1+0x1a8] ;  /* 0x0001a80001ca7983 */ /* 0x000ee20000100800 */
[----:B------:R-:W-:-:S03]  /*8850*/  IADD3.X R135, PT, PT, R150, UR8, RZ, P2, !PT ;  /* 0x0000000896877c10 */ /* 0x000fc600097fe4ff */
[----:B------:R-:W3:Y:S01]  /*8860*/  LDG.E.U8 R150, desc[UR14][R30.64] ;  /* 0x0000000e1e967981 */ /* 0x000ee2000c1e1100 */
[----:B------:R-:W-:-:S03]  /*8870*/  IADD3.X R133, PT, PT, R151, UR8, RZ, P3, !PT ;  /* 0x0000000897857c10 */ /* 0x000fc60009ffe4ff */
[----:B------:R0:W3:Y:S02]  /*8880*/  LDG.E.U8 R151, desc[UR14][R134.64] ;  /* 0x0000000e86977981 */ /* 0x0000e4000c1e1100 */
[----:B0-----:R-:W-:Y:S02]  /*8890*/  IADD3 R134, P3, PT, R206, UR5, RZ ;  /* 0x00000005ce867c10 */ /* 0x001fe4000ff7e0ff */
[----:B------:R-:W3:Y:S01]  /*88a0*/  LDL R206, [R1+0x1b8] ;  /* 0x0001b80001ce7983 */ /* 0x000ee20000100800 */
[----:B--2---:R-:W-:-:S03]  /*88b0*/  IADD3 R30, P2, PT, R136, UR5, RZ ;  /* 0x00000005881e7c10 */ /* 0x004fc6000ff5e0ff */
[----:B------:R-:W2:Y:S01]  /*88c0*/  LDL R136, [R1+0x1bc] ;  /* 0x0001bc0001887983 */ /* 0x000ea20000100800 */
[----:B------:R-:W-:-:S03]  /*88d0*/  IADD3.X R31, PT, PT, R192, UR8, RZ, P2, !PT ;  /* 0x00000008c01f7c10 */ /* 0x000fc600097fe4ff */
[----:B------:R0:W2:Y:S02]  /*88e0*/  LDG.E.U8 R192, desc[UR14][R132.64] ;  /* 0x0000000e84c07981 */ /* 0x0000a4000c1e1100 */
[----:B0-----:R-:W-:Y:S02]  /*88f0*/  IADD3 R132, P2, PT, R210, UR5, RZ ;  /* 0x00000005d2847c10 */ /* 0x001fe4000ff5e0ff */
[----:B------:R-:W-:Y:S01]  /*8900*/  IADD3.X R135, PT, PT, R194, UR8, RZ, P3, !PT ;  /* 0x00000008c2877c10 */ /* 0x000fe20009ffe4ff */
[----:B------:R-:W2:Y:S01]  /*8910*/  LDL R210, [R1+0x1c0] ;  /* 0x0001c00001d27983 */ /* 0x000ea20000100800 */
[----:B----4-:R-:W-:-:S03]  /*8920*/  IADD3.X R133, PT, PT, R54, UR8, RZ, P2, !PT ;  /* 0x0000000836857c10 */ /* 0x010fc600097fe4ff */
[----:B------:R0:W4:Y:S04]  /*8930*/  LDG.E.U8 R194, desc[UR14][R30.64] ;  /* 0x0000000e1ec27981 */ /* 0x000128000c1e1100 */
[----:B------:R-:W4:Y:S01]  /*8940*/  LDL R54, [R1+0x1c8] ;  /* 0x0001c80001367983 */ /* 0x000f220000100800 */
[----:B0-----:R-:W-:-:S03]  /*8950*/  IADD3 R30, P3, PT, R196, UR5, RZ ;  /* 0x00000005c41e7c10 */ /* 0x001fc6000ff7e0ff */
[----:B------:R0:W4:Y:S02]  /*8960*/  LDG.E.U8 R196, desc[UR14][R134.64] ;  /* 0x0000000e86c47981 */ /* 0x000124000c1e1100 */
[----:B0-----:R-:W-:Y:S02]  /*8970*/  IADD3 R134, P2, PT, R212, UR5, RZ ;  /* 0x00000005d4867c10 */ /* 0x001fe4000ff5e0ff */
[----:B------:R-:W4:Y:S01]  /*8980*/  LDL R212, [R1+0x1d4] ;  /* 0x0001d40001d47983 */ /* 0x000f220000100800 */
[----:B------:R-:W-:-:S03]  /*8990*/  IADD3.X R31, PT, PT, R198, UR8, RZ, P3, !PT ;  /* 0x00000008c61f7c10 */ /* 0x000fc60009ffe4ff */
[----:B------:R-:W4:Y:S01]  /*89a0*/  LDG.E.U8 R198, desc[UR14][R132.64] ;  /* 0x0000000e84c67981 */ /* 0x000f22000c1e1100 */
[----:B------:R-:W-:-:S03]  /*89b0*/  IADD3.X R135, PT, PT, R200, UR8, RZ, P2, !PT ;  /* 0x00000008c8877c10 */ /* 0x000fc600097fe4ff */
[----:B------:R0:W4:Y:S02]  /*89c0*/  LDG.E.U8 R200, desc[UR14][R30.64] ;  /* 0x0000000e1ec87981 */ /* 0x000124000c1e1100 */
[----:B0-----:R-:W-:Y:S02]  /*89d0*/  IADD3 R30, P2, PT, R214, UR5, RZ ;  /* 0x00000005d61e7c10 */ /* 0x001fe4000ff5e0ff */
[----:B------:R-:W4:Y:S01]  /*89e0*/  LDL R214, [R1+0x1d8] ;  /* 0x0001d80001d67983 */ /* 0x000f220000100800 */
[----:B-----5:R-:W-:-:S03]  /*89f0*/  IADD3 R132, P3, PT, R137, UR5, RZ ;  /* 0x0000000589847c10 */ /* 0x020fc6000ff7e0ff */
[----:B------:R-:W5:Y:S01]  /*8a00*/  LDL R137, [R1+0x1d0] ;  /* 0x0001d00001897983 */ /* 0x000f620000100800 */
[----:B---3--:R-:W-:-:S03]  /*8a10*/  IADD3.X R133, PT, PT, R202, UR8, RZ, P3, !PT ;  /* 0x00000008ca857c10 */ /* 0x008fc60009ffe4ff */
[----:B------:R2:W3:Y:S01]  /*8a20*/  LDG.E.U8 R202, desc[UR14][R134.64] ;  /* 0x0000000e86ca7981 */ /* 0x0004e2000c1e1100 */
[----:B------:R-:W-:-:S03]  /*8a30*/  IADD3.X R31, PT, PT, R204, UR8, RZ, P2, !PT ;  /* 0x00000008cc1f7c10 */ /* 0x000fc600097fe4ff */
[----:B------:R0:W3:Y:S01]  /*8a40*/  LDG.E.U8 R204, desc[UR14][R132.64] ;  /* 0x0000000e84cc7981 */ /* 0x0000e2000c1e1100 */
[----:B--2---:R-:W-:-:S03]  /*8a50*/  IADD3 R134, P3, PT, R136, UR5, RZ ;  /* 0x0000000588867c10 */ /* 0x004fc6000ff7e0ff */
[----:B------:R-:W2:Y:S01]  /*8a60*/  LDL R136, [R1+0x1e4] ;  /* 0x0001e40001887983 */ /* 0x000ea20000100800 */
[----:B------:R-:W-:-:S03]  /*8a70*/  IADD3.X R135, PT, PT, R206, UR8, RZ, P3, !PT ;  /* 0x00000008ce877c10 */ /* 0x000fc60009ffe4ff */
[----:B------:R1:W3:Y:S01]  /*8a80*/  LDG.E.U8 R206, desc[UR14][R30.64] ;  /* 0x0000000e1ece7981 */ /* 0x0002e2000c1e1100 */
[----:B0-----:R-:W-:-:S03]  /*8a90*/  IADD3 R132, P3, PT, R222, UR5, RZ ;  /* 0x00000005de847c10 */ /* 0x001fc6000ff7e0ff */
[----:B------:R-:W3:Y:S04]  /*8aa0*/  LDL R222, [R1+0x1fc] ;  /* 0x0001fc0001de7983 */ /* 0x000ee80000100800 */
[----:B------:R-:W3:Y:S01]  /*8ab0*/  LDG.E.U8 R134, desc[UR14][R134.64] ;  /* 0x0000000e86867981 */ /* 0x000ee2000c1e1100 */
[----:B-1----:R-:W-:-:S03]  /*8ac0*/  IADD3 R30, P2, PT, R220, UR5, RZ ;  /* 0x00000005dc1e7c10 */ /* 0x002fc6000ff5e0ff */
[----:B------:R-:W3:Y:S01]  /*8ad0*/  LDL R220, [R1+0x1f0] ;  /* 0x0001f00001dc7983 */ /* 0x000ee20000100800 */
[----:B----4-:R-:W-:-:S03]  /*8ae0*/  IADD3.X R133, PT, PT, R54, UR8, RZ, P3, !PT ;  /* 0x0000000836857c10 */ /* 0x010fc60009ffe4ff */
[----:B------:R-:W4:Y:S01]  /*8af0*/  LDL R54, [R1+0x1f8] ;  /* 0x0001f80001367983 */ /* 0x000f220000100800 */
[----:B------:R-:W-:-:S03]  /*8b00*/  IADD3.X R31, PT, PT, R210, UR8, RZ, P2, !PT ;  /* 0x00000008d21f7c10 */ /* 0x000fc600097fe4ff */
[----:B------:R-:W3:Y:S04]  /*8b10*/  LDG.E.U8 R210, desc[UR14][R132.64] ;  /* 0x0000000e84d27981 */ /* 0x000ee8000c1e1100 */
[----:B------:R0:W3:Y:S04]  /*8b20*/  LDG.E.U8 R135, desc[UR14][R30.64] ;  /* 0x0000000e1e877981 */ /* 0x0000e8000c1e1100 */
[----:B------:R-:W4:Y:S01]  /*8b30*/  LDL R133, [R1+0x208] ;  /* 0x0002080001857983 */ /* 0x000f220000100800 */
[----:B0-----:R-:W-:-:S03]  /*8b40*/  IADD3 R30, P2, PT, R212, UR5, RZ ;  /* 0x00000005d41e7c10 */ /* 0x001fc6000ff5e0ff */
[----:B------:R-:W4:Y:S01]  /*8b50*/  LDL R132, [R1+0x21c] ;  /* 0x00021c0001847983 */ /* 0x000f220000100800 */
[----:B-----5:R-:W-:-:S03]  /*8b60*/  IADD3.X R31, PT, PT, R137, UR8, RZ, P2, !PT ;  /* 0x00000008891f7c10 */ /* 0x020fc600097fe4ff */
[----:B------:R-:W5:Y:S04]  /*8b70*/  LDL R137, [R1+0x200] ;  /* 0x0002000001897983 */ /* 0x000f680000100800 */
[----:B------:R0:W5:Y:S02]  /*8b80*/  LDG.E.U8 R212, desc[UR14][R30.64] ;  /* 0x0000000e1ed47981 */ /* 0x000164000c1e1100 */
[----:B0-----:R-:W-:Y:S02]  /*8b90*/  IADD3 R30, P2, PT, R230, UR5, RZ ;  /* 0x00000005e61e7c10 */ /* 0x001fe4000ff5e0ff */
[----:B------:R-:W5:Y:S02]  /*8ba0*/  LDL R230, [R1+0x214] ;  /* 0x0002140001e67983 */ /* 0x000f640000100800 */
[----:B------:R-:W-:-:S05]  /*8bb0*/  IADD3.X R31, PT, PT, R214, UR8, RZ, P2, !PT ;  /* 0x00000008d61f7c10 */ /* 0x000fca00097fe4ff */
[----:B------:R2:W5:Y:S02]  /*8bc0*/  LDG.E.U8 R214, desc[UR14][R30.64] ;  /* 0x0000000e1ed67981 */ /* 0x000564000c1e1100 */
[----:B--2---:R-:W-:Y:S02]  /*8bd0*/  IADD3 R30, P2, PT, R136, UR5, RZ ;  /* 0x00000005881e7c10 */ /* 0x004fe4000ff5e0ff */
[----:B------:R-:W2:Y:S02]  /*8be0*/  LDL R136, [R1+0x20c] ;  /* 0x00020c0001887983 */ /* 0x000ea40000100800 */
[----:B------:R-:W-:-:S05]  /*8bf0*/  IADD3.X R31, PT, PT, R216, UR8, RZ, P2, !PT ;  /* 0x00000008d81f7c10 */ /* 0x000fca00097fe4ff */
[----:B------:R0:W2:Y:S02]  /*8c00*/  LDG.E.U8 R216, desc[UR14][R30.64] ;  /* 0x0000000e1ed87981 */ /* 0x0000a4000c1e1100 */
[----:B0-----:R-:W-:Y:S02]  /*8c10*/  IADD3 R30, P2, PT, R228, UR5, RZ ;  /* 0x00000005e41e7c10 */ /* 0x001fe4000ff5e0ff */
[----:B------:R-:W2:Y:S02]  /*8c20*/  LDL R228, [R1+0x210] ;  /* 0x0002100001e47983 */ /* 0x000ea40000100800 */
[----:B------:R-:W-:-:S05]  /*8c30*/  IADD3.X R31, PT, PT, R218, UR8, RZ, P2, !PT ;  /* 0x00000008da1f7c10 */ /* 0x000fca00097fe4ff */
[----:B------:R0:W2:Y:S02]  /*8c40*/  LDG.E.U8 R218, desc[UR14][R30.64] ;  /* 0x0000000e1eda7981 */ /* 0x0000a4000c1e1100 */
[----:B0-----:R-:W-:-:S04]  /*8c50*/  IADD3 R30, P2, PT, R226, UR5, RZ ;  /* 0x00000005e21e7c10 */ /* 0x001fc8000ff5e0ff */
[----:B---3--:R-:W-:-:S05]  /*8c60*/  IADD3.X R31, PT, PT, R220, UR8, RZ, P2, !PT ;  /* 0x00000008dc1f7c10 */ /* 0x008fca00097fe4ff */
[----:B------:R0:W3:Y:S02]  /*8c70*/  LDG.E.U8 R220, desc[UR14][R30.64] ;  /* 0x0000000e1edc7981 */ /* 0x0000e4000c1e1100 */
[----:B0-----:R-:W-:-:S04]  /*8c80*/  IADD3 R30, P2, PT, R222, UR5, RZ ;  /* 0x00000005de1e7c10 */ /* 0x001fc8000ff5e0ff */
[----:B----4-:R-:W-:Y:S02]  /*8c90*/  IADD3.X R31, PT, PT, R54, UR8, RZ, P2, !PT ;  /* 0x00000008361f7c10 */ /* 0x010fe400097fe4ff */
[----:B------:R-:W4:Y:S04]  /*8ca0*/  LDL R54, [R1+0x218] ;  /* 0x0002180001367983 */ /* 0x000f280000100800 */
[----:B------:R0:W3:Y:S02]  /*8cb0*/  LDG.E.U8 R222, desc[UR14][R30.64] ;  /* 0x0000000e1ede7981 */ /* 0x0000e4000c1e1100 */
[----:B0-----:R-:W-:-:S04]  /*8cc0*/  IADD3 R30, P2, PT, R224, UR5, RZ ;  /* 0x00000005e01e7c10 */ /* 0x001fc8000ff5e0ff */
[----:B-----5:R-:W-:Y:S02]  /*8cd0*/  IADD3.X R31, PT, PT, R137, UR8, RZ, P2, !PT ;  /* 0x00000008891f7c10 */ /* 0x020fe400097fe4ff */
[----:B------:R-:W5:Y:S04]  /*8ce0*/  LDL R137, [R1+0x228] ;  /* 0x0002280001897983 */ /* 0x000f680000100800 */
[----:B------:R2:W3:Y:S02]  /*8cf0*/  LDG.E.U8 R224, desc[UR14][R30.64] ;  /* 0x0000000e1ee07981 */ /* 0x0004e4000c1e1100 */
[----:B--2---:R-:W-:Y:S02]  /*8d00*/  IADD3 R30, P2, PT, R136, UR5, RZ ;  /* 0x00000005881e7c10 */ /* 0x004fe4000ff5e0ff */
[----:B------:R-:W2:Y:S02]  /*8d10*/  LDL R136, [R1+0x234] ;  /* 0x0002340001887983 */ /* 0x000ea40000100800 */
[----:B------:R-:W-:-:S02]  /*8d20*/  IADD3.X R31, PT, PT, R133, UR8, RZ, P2, !PT ;  /* 0x00000008851f7c10 */ /* 0x000fc400097fe4ff */
[----:B------:R-:W3:Y:S04]  /*8d30*/  LDL R133, [R1+0x230] ;  /* 0x0002300001857983 */ /* 0x000ee80000100800 */
[----:B------:R0:W3:Y:S02]  /*8d40*/  LDG.E.U8 R226, desc[UR14][R30.64] ;  /* 0x0000000e1ee27981 */ /* 0x0000e4000c1e1100 */
[----:B0-----:R-:W-:-:S04]  /*8d50*/  IADD3 R30, P2, PT, R230, UR5, RZ ;  /* 0x00000005e61e7c10 */ /* 0x001fc8000ff5e0ff */
[----:B------:R-:W-:-:S05]  /*8d60*/  IADD3.X R31, PT, PT, R228, UR8, RZ, P2, !PT ;  /* 0x00000008e41f7c10 */ /* 0x000fca00097fe4ff */
[----:B------:R0:W3:Y:S02]  /*8d70*/  LDG.E.U8 R228, desc[UR14][R30.64] ;  /* 0x0000000e1ee47981 */ /* 0x0000e4000c1e1100 */
[----:B0-----:R-:W-:Y:S02]  /*8d80*/  IADD3 R30, P2, PT, R132, UR5, RZ ;  /* 0x00000005841e7c10 */ /* 0x001fe4000ff5e0ff */
[----:B------:R-:W3:Y:S02]  /*8d90*/  LDL R132, [R1+0x23c] ;  /* 0x00023c0001847983 */ /* 0x000ee40000100800 */
[----:B----4-:R-:W-:Y:S02]  /*8da0*/  IADD3.X R31, PT, PT, R54, UR8, RZ, P2, !PT ;  /* 0x00000008361f7c10 */ /* 0x010fe400097fe4ff */
[----:B------:R-:W4:Y:S04]  /*8db0*/  LDL R54, [R1+0x238] ;  /* 0x0002380001367983 */ /* 0x000f280000100800 */
[----:B------:R0:W4:Y:S02]  /*8dc0*/  LDG.E.U8 R230, desc[UR14][R30.64] ;  /* 0x0000000e1ee67981 */ /* 0x000124000c1e1100 */
[----:B0-----:R-:W-:-:S04]  /*8dd0*/  IADD3 R30, P2, PT, R235, UR5, RZ ;  /* 0x00000005eb1e7c10 */ /* 0x001fc8000ff5e0ff */
[----:B------:R-:W-:-:S05]  /*8de0*/  IADD3.X R31, PT, PT, R232, UR8, RZ, P2, !PT ;  /* 0x00000008e81f7c10 */ /* 0x000fca00097fe4ff */
[----:B------:R0:W4:Y:S02]  /*8df0*/  LDG.E.U8 R232, desc[UR14][R30.64] ;  /* 0x0000000e1ee87981 */ /* 0x000124000c1e1100 */
[----:B0-----:R-:W-:-:S04]  /*8e00*/  IADD3 R30, P2, PT, R234, UR5, RZ ;  /* 0x00000005ea1e7c10 */ /* 0x001fc8000ff5e0ff */
[----:B-----5:R-:W-:Y:S02]  /*8e10*/  IADD3.X R31, PT, PT, R137, UR8, RZ, P2, !PT ;  /* 0x00000008891f7c10 */ /* 0x020fe400097fe4ff */
[----:B------:R-:W5:Y:S04]  /*8e20*/  LDL R137, [R1+0x258] ;  /* 0x0002580001897983 */ /* 0x000f680000100800 */
[----:B------:R2:W5:Y:S02]  /*8e30*/  LDG.E.U8 R234, desc[UR14][R30.64] ;  /* 0x0000000e1eea7981 */ /* 0x000564000c1e1100 */
[----:B--2---:R-:W-:Y:S02]  /*8e40*/  IADD3 R30, P2, PT, R136, UR5, RZ ;  /* 0x00000005881e7c10 */ /* 0x004fe4000ff5e0ff */
[----:B------:R-:W2:Y:S02]  /*8e50*/  LDL R136, [R1+0x264] ;  /* 0x0002640001887983 */ /* 0x000ea40000100800 */
[----:B---3--:R-:W-:-:S02]  /*8e60*/  IADD3.X R31, PT, PT, R133, UR8, RZ, P2, !PT ;  /* 0x00000008851f7c10 */ /* 0x008fc400097fe4ff */
[----:B------:R-:W3:Y:S04]  /*8e70*/  LDL R133, [R1+0x260] ;  /* 0x0002600001857983 */ /* 0x000ee80000100800 */
[----:B------:R0:W2:Y:S02]  /*8e80*/  LDG.E.U8 R235, desc[UR14][R30.64] ;  /* 0x0000000e1eeb7981 */ /* 0x0000a4000c1e1100 */
[----:B0-----:R-:W-:Y:S02]  /*8e90*/  IADD3 R30, P2, PT, R132, UR5, RZ ;  /* 0x00000005841e7c10 */ /* 0x001fe4000ff5e0ff */
[----:B------:R-:W2:Y:S02]  /*8ea0*/  LDL R132, [R1+0x26c] ;  /* 0x00026c0001847983 */ /* 0x000ea40000100800 */
[----:B----4-:R-:W-:-:S02]  /*8eb0*/  IADD3.X R31, PT, PT, R54, UR8, RZ, P2, !PT ;  /* 0x00000008361f7c10 */ /* 0x010fc400097fe4ff */
[----:B------:R-:W4:Y:S04]  /*8ec0*/  LDL R54, [R1+0x268] ;  /* 0x0002680001367983 */ /* 0x000f280000100800 */
[----:B------:R0:W2:Y:S04]  /*8ed0*/  LDG.E.U8 R237, desc[UR14][R30.64] ;  /* 0x0000000e1eed7981 */ /* 0x0000a8000c1e1100 */
[----:B------:R-:W0:Y:S02]  /*8ee0*/  LDL R31, [R1+0x244] ;  /* 0x00024400011f7983 */ /* 0x000e240000100800 */
[----:B0-----:R-:W-:-:S04]  /*8ef0*/  IADD3 R30, P2, PT, R31, UR5, RZ ;  /* 0x000000051f1e7c10 */ /* 0x001fc8000ff5e0ff */
[----:B------:R-:W-:-:S05]  /*8f00*/  IADD3.X R31, PT, PT, R238, UR8, RZ, P2, !PT ;  /* 0x00000008ee1f7c10 */ /* 0x000fca00097fe4ff */
[----:B------:R0:W2:Y:S04]  /*8f10*/  LDG.E.U8 R238, desc[UR14][R30.64] ;  /* 0x0000000e1eee7981 */ /* 0x0000a8000c1e1100 */
[----:B------:R-:W0:Y:S02]  /*8f20*/  LDL R31, [R1+0x24c] ;  /* 0x00024c00011f7983 */ /* 0x000e240000100800 */
[----:B0-----:R-:W-:-:S04]  /*8f30*/  IADD3 R30, P2, PT, R31, UR5, RZ ;  /* 0x000000051f1e7c10 */ /* 0x001fc8000ff5e0ff */
[----:B------:R-:W-:-:S05]  /*8f40*/  IADD3.X R31, PT, PT, R240, UR8, RZ, P2, !PT ;  /* 0x00000008f01f7c10 */ /* 0x000fca00097fe4ff */
[----:B------:R0:W4:Y:S02]  /*8f50*/  LDG.E.U8 R240, desc[UR14][R30.64] ;  /* 0x0000000e1ef07981 */ /* 0x000124000c1e1100 */
[----:B0-----:R-:W-:-:S04]  /*8f60*/  IADD3 R30, P2, PT, R246, UR5, RZ ;  /* 0x00000005f61e7c10 */ /* 0x001fc8000ff5e0ff */
[----:B------:R-:W-:-:S05]  /*8f70*/  IADD3.X R31, PT, PT, R242, UR8, RZ, P2, !PT ;  /* 0x00000008f21f7c10 */ /* 0x000fca00097fe4ff */
[----:B------:R0:W4:Y:S02]  /*8f80*/  LDG.E.U8 R242, desc[UR14][R30.64] ;  /* 0x0000000e1ef27981 */ /* 0x000124000c1e1100 */
[----:B0-----:R-:W-:-:S04]  /*8f90*/  IADD3 R30, P2, PT, R244, UR5, RZ ;  /* 0x00000005f41e7c10 */ /* 0x001fc8000ff5e0ff */
[----:B-----5:R-:W-:-:S05]  /*8fa0*/  IADD3.X R31, PT, PT, R137, UR8, RZ, P2, !PT ;  /* 0x00000008891f7c10 */ /* 0x020fca00097fe4ff */
[----:B------:R2:W5:Y:S02]  /*8fb0*/  LDG.E.U8 R244, desc[UR14][R30.64] ;  /* 0x0000000e1ef47981 */ /* 0x000564000c1e1100 */
[----:B--2---:R-:W-:-:S04]  /*8fc0*/  IADD3 R30, P2, PT, R136, UR5, RZ ;  /* 0x00000005881e7c10 */ /* 0x004fc8000ff5e0ff */
[----:B---3--:R-:W-:Y:S02]  /*8fd0*/  IADD3.X R31, PT, PT, R133, UR8, RZ, P2, !PT ;  /* 0x00000008851f7c10 */ /* 0x008fe400097fe4ff */
[----:B------:R-:W-:-:S03]  /*8fe0*/  IADD3 R132, P2, PT, R132, UR5, RZ ;  /* 0x0000000584847c10 */ /* 0x000fc6000ff5e0ff */
[----:B------:R0:W2:Y:S01]  /*8ff0*/  LDG.E.U8 R246, desc[UR14][R30.64] ;  /* 0x0000000e1ef67981 */ /* 0x0000a2000c1e1100 */
[----:B----4-:R-:W-:-:S05]  /*9000*/  IADD3.X R133, PT, PT, R54, UR8, RZ, P2, !PT ;  /* 0x0000000836857c10 */ /* 0x010fca00097fe4ff */
[----:B------:R-:W3:Y:S04]  /*9010*/  LDG.E.U8 R132, desc[UR14][R132.64] ;  /* 0x0000000e84847981 */ /* 0x000ee8000c1e1100 */
[----:B0-----:R-:W-:Y:S04]  /*9020*/  LDS R30, [R44+0x8000] ;  /* 0x008000002c1e7984 */ /* 0x001fe80000000800 */
[----:B------:R-:W0:Y:S01]  /*9030*/  LDS R31, [R44+0x8080] ;  /* 0x008080002c1f7984 */ /* 0x000e220000000800 */
[----:B------:R-:W-:Y:S01]  /*9040*/  FADD R136, -R0, R28 ;  /* 0x0000001c00887221 */ /* 0x000fe20000000100 */
[----:B------:R-:W-:-:S03]  /*9050*/  FADD R28, -R2, R29 ;  /* 0x0000001d021c7221 */ /* 0x000fc60000000100 */
[----:B------:R-:W-:Y:S01]  /*9060*/  FMUL R136, R136, 1.4426950216293334961 ;  /* 0x3fb8aa3b88887820 */ /* 0x000fe20000400000 */
[----:B------:R-:W-:-:S04]  /*9070*/  FMUL R28, R28, 1.4426950216293334961 ;  /* 0x3fb8aa3b1c1c7820 */ /* 0x000fc80000400000 */
[----:B------:R1:W-:Y:S08]  /*9080*/  MUFU.EX2 R137, R28 ;  /* 0x0000001c00897308 */ /* 0x0003f00000000800 */
[----:B------:R-:W0:Y:S01]  /*9090*/  MUFU.EX2 R136, R136 ;  /* 0x0000008800887308 */ /* 0x000e220000000800 */
[--C-:B-1----:R-:W-:Y:S02]  /*90a0*/  SHF.R.S32.HI R28, RZ, 0x1, R45.reuse ;  /* 0x00000001ff1c7819 */ /* 0x102fe4000001142d */
[----:B------:R-:W-:-:S02]  /*90b0*/  SHF.R.S32.HI R29, RZ, 0x2, R45 ;  /* 0x00000002ff1d7819 */ /* 0x000fc4000001142d */
[----:B------:R-:W-:Y:S01]  /*90c0*/  SGXT R28, R28, 0x1 ;  /* 0x000000011c1c781a */ /* 0x000fe20000000200 */
[----:B------:R-:W-:Y:S01]  /*90d0*/  IMAD.SHL.U32 R54, R45, 0x10, RZ ;  /* 0x000000102d367824 */ /* 0x000fe200078e00ff */
[----:B------:R-:W-:Y:S01]  /*90e0*/  SGXT R29, R29, 0x1 ;  /* 0x000000011d1d781a */ /* 0x000fe20000000200 */
[----:B0-----:R-:W-:Y:S01]  /*90f0*/  FFMA2 R30, R34.F32x2.HI_LO, R136.F32x2.HI_LO, R30.F32x2.HI_LO ;  /* 0x00000088221e7249 */ /* 0x001fe2000000001e */
[C---:B------:R-:W-:Y:S02]  /*9100*/  LOP3.LUT R34, R45.reuse, 0x60, RZ, 0xc0, !PT ;  /* 0x000000602d227812 */ /* 0x040fe400078ec0ff */
[----:B------:R-:W-:Y:S02]  /*9110*/  LOP3.LUT R35, R45, 0x8, RZ, 0xc0, !PT ;  /* 0x000000082d237812 */ /* 0x000fe400078ec0ff */
[----:B------:R-:W-:-:S03]  /*9120*/  SHF.R.U32.HI R34, RZ, 0x1, R34 ;  /* 0x00000001ff227819 */ /* 0x000fc60000011622 */
[----:B------:R-:W-:Y:S01]  /*9130*/  IMAD.SHL.U32 R35, R35, 0x2, RZ ;  /* 0x0000000223237824 */ /* 0x000fe200078e00ff */
[----:B------:R-:W-:Y:S02]  /*9140*/  LOP3.LUT R34, R34, 0xa0, R28, 0x78, !PT ;  /* 0x000000a022227812 */ /* 0x000fe400078e781c */
[----:B------:R-:W-:Y:S02]  /*9150*/  LOP3.LUT R28, R45, 0x10, RZ, 0xc0, !PT ;  /* 0x000000102d1c7812 */ /* 0x000fe400078ec0ff */
[----:B------:R-:W-:Y:S02]  /*9160*/  LOP3.LUT R35, R35, 0x90, R29, 0x78, !PT ;  /* 0x0000009023237812 */ /* 0x000fe400078e781d */
[----:B------:R-:W-:Y:S02]  /*9170*/  LOP3.LUT R54, R54, 0x140, RZ, 0xc0, !PT ;  /* 0x0000014036367812 */ /* 0x000fe400078ec0ff */
[----:B------:R-:W-:Y:S02]  /*9180*/  LEA R28, R28, UR11, 0x7 ;  /* 0x0000000b1c1c7c11 */ /* 0x000fe4000f8e38ff */
[----:B------:R-:W-:-:S05]  /*9190*/  LOP3.LUT R29, R45, 0x3, RZ, 0xc0, !PT ;  /* 0x000000032d1d7812 */ /* 0x000fca00078ec0ff */
[C---:B------:R-:W-:Y:S02]  /*91a0*/  IMAD R54, R29.reuse, 0x8, R54 ;  /* 0x000000081d367824 */ /* 0x040fe400078e0236 */
[----:B------:R-:W-:Y:S02]  /*91b0*/  IMAD R28, R29, 0x20, R28 ;  /* 0x000000201d1c7824 */ /* 0x000fe400078e021c */
[----:B------:R-:W-:-:S05]  /*91c0*/  IMAD.SHL.U32 R29, R45, 0x40, RZ ;  /* 0x000000402d1d7824 */ /* 0x000fca00078e00ff */
[----:B------:R-:W-:-:S04]  /*91d0*/  LOP3.LUT R29, R29, 0x740, RZ, 0xc0, !PT ;  /* 0x000007401d1d7812 */ /* 0x000fc800078ec0ff */
[----:B------:R-:W-:Y:S02]  /*91e0*/  IADD3 R34, PT, PT, R34, UR11, R29 ;  /* 0x0000000b22227c10 */ /* 0x000fe4000fffe01d */
[----:B------:R-:W-:-:S04]  /*91f0*/  SHF.R.S32.HI R29, RZ, 0x3, R45 ;  /* 0x00000003ff1d7819 */ /* 0x000fc8000001142d */
[----:B------:R-:W-:-:S04]  /*9200*/  SGXT R29, R29, 0x1 ;  /* 0x000000011d1d781a */ /* 0x000fc80000000200 */
[----:B------:R-:W-:-:S05]  /*9210*/  LOP3.LUT R29, R29, 0xa0, RZ, 0xc0, !PT ;  /* 0x000000a01d1d7812 */ /* 0x000fca00078ec0ff */
[----:B------:R-:W-:Y:S01]  /*9220*/  IMAD.IADD R54, R29, 0x1, R54 ;  /* 0x000000011d367824 */ /* 0x000fe200078e0236 */
[----:B------:R-:W-:-:S05]  /*9230*/  LOP3.LUT R29, R45, 0xe0, RZ, 0xc0, !PT ;  /* 0x000000e02d1d7812 */ /* 0x000fca00078ec0ff */
[----:B------:R-:W-:Y:S01]  /*9240*/  IMAD R28, R29, 0x8, R28 ;  /* 0x000000081d1c7824 */ /* 0x000fe200078e021c */
[----:B------:R-:W-:-:S04]  /*9250*/  SHF.R.S32.HI R29, RZ, 0x7, R45 ;  /* 0x00000007ff1d7819 */ /* 0x000fc8000001142d */
[----:B------:R-:W-:-:S04]  /*9260*/  SGXT R29, R29, 0x1 ;  /* 0x000000011d1d781a */ /* 0x000fc80000000200 */
[----:B------:R-:W-:Y:S01]  /*9270*/  LOP3.LUT R29, R29, 0x90, RZ, 0xc0, !PT ;  /* 0x000000901d1d7812 */ /* 0x000fe200078ec0ff */
[----:B------:R-:W-:Y:S02]  /*9280*/  IMAD.IADD R35, R35, 0x1, R28 ;  /* 0x0000000123237824 */ /* 0x000fe400078e021c */
[----:B------:R-:W-:Y:S01]  /*9290*/  LDS R28, [R44+0x8100] ;  /* 0x008100002c1c7984 */ /* 0x000fe20000000800 */
[----:B------:R-:W-:-:S03]  /*92a0*/  LOP3.LUT R45, R29, 0x7f, R45, 0x78, !PT ;  /* 0x0000007f1d2d7812 */ /* 0x000fc600078e782d */
[----:B------:R-:W-:Y:S01]  /*92b0*/  LDS R29, [R44+0x8180] ;  /* 0x008180002c1d7984 */ /* 0x000fe20000000800 */
[----:B------:R-:W-:Y:S01]  /*92c0*/  BAR.SYNC.DEFER_BLOCKING 0x0 ;  /* 0x0000000000007b1d */ /* 0x000fe20000010000 */
[----:B------:R-:W-:-:S05]  /*92d0*/  F2FP.SATFINITE.E4M3.F32.PACK_AB_MERGE_C R36, R37, R36, RZ ;  /* 0x000000242524723e */ /* 0x000fca00048070ff */
[----:B------:R-:W-:Y:S04]  /*92e0*/  STS.U8 [R45+UR11+0x8000], R41 ;  /* 0x008000292d007988 */ /* 0x000fe8000800000b */
        /* <DEDUP_REMOVED lines=60> */
[----:B-----5:R-:W-:Y:S04]  /*96b0*/  STS.U8 [R45+UR11+0xbd00], R244 ;  /* 0x00bd00f42d007988 */ /* 0x020fe8000800000b */
[----:B--2---:R-:W-:Y:S04]  /*96c0*/  STS.U8 [R45+UR11+0xbe00], R246 ;  /* 0x00be00f62d007988 */ /* 0x004fe8000800000b */
[----:B---3--:R-:W-:Y:S01]  /*96d0*/  STS.U8 [R45+UR11+0xbf00], R132 ;  /* 0x00bf00842d007988 */ /* 0x008fe2000800000b */
[----:B------:R-:W-:Y:S01]  /*96e0*/  BAR.SYNC.DEFER_BLOCKING 0x0 ;  /* 0x0000000000007b1d */ /* 0x000fe20000010000 */
[----:B------:R-:W-:-:S02]  /*96f0*/  F2FP.SATFINITE.E4M3.F32.PACK_AB_MERGE_C R37, R39, R38, RZ ;  /* 0x000000262725723e */ /* 0x000fc400048070ff */
[----:B------:R-:W-:Y:S02]  /*9700*/  F2FP.SATFINITE.E4M3.F32.PACK_AB_MERGE_C R38, R129, R40, RZ ;  /* 0x000000288126723e */ /* 0x000fe400048070ff */
[----:B------:R-:W-:Y:S01]  /*9710*/  F2FP.SATFINITE.E4M3.F32.PACK_AB_MERGE_C R39, R130, R131, RZ ;  /* 0x000000838227723e */ /* 0x000fe200048070ff */
[----:B------:R-:W1:Y:S04]  /*9720*/  LDSM.16.M88.4 R40, [R35+0x8000] ;  /* 0x008000002328783b */ /* 0x000e680000000200 */
[----:B------:R-:W2:Y:S04]  /*9730*/  LDSM.16.M88.4 R48, [R35+0x9000] ;  /* 0x009000002330783b */ /* 0x000ea80000000200 */
[----:B------:R-:W3:Y:S04]  /*9740*/  LDSM.16.M88.4 R68, [R35+0xa000] ;  /* 0x00a000002344783b */ /* 0x000ee80000000200 */
[----:B------:R-:W-:Y:S01]  /*9750*/  LDSM.16.M88.4 R76, [R35+0xb000] ;  /* 0x00b00000234c783b */ /* 0x000fe20000000200 */
[----:B------:R-:W-:-:S02]  /*9760*/  F2FP.F16.E4M3.UNPACK_B R36, R36 ;  /* 0x00000024ff24723e */ /* 0x000fc400020006ff */
[----:B------:R-:W-:Y:S02]  /*9770*/  F2FP.F16.E4M3.UNPACK_B R37, R37 ;  /* 0x00000025ff25723e */ /* 0x000fe400020006ff */
[----:B------:R-:W-:Y:S02]  /*9780*/  F2FP.F16.E4M3.UNPACK_B R38, R38 ;  /* 0x00000026ff26723e */ /* 0x000fe400020006ff */
[----:B------:R-:W-:Y:S01]  /*9790*/  F2FP.F16.E4M3.UNPACK_B R39, R39 ;  /* 0x00000027ff27723e */ /* 0x000fe200020006ff */
[----:B------:R-:W-:Y:S01]  /*97a0*/  BAR.SYNC.DEFER_BLOCKING 0x0 ;  /* 0x0000000000007b1d */ /* 0x000fe20000010000 */
[----:B0-----:R-:W-:-:S05]  /*97b0*/  LOP3.LUT R139, R54, 0x20, RZ, 0x3c, !PT ;  /* 0x00000020368b7812 */ /* 0x001fca00078e3cff */
[----:B------:R-:W-:Y:S02]  /*97c0*/  STSM.16.M88.4 [R34+0x8000], R36 ;  /* 0x0080002422007844 */ /* 0x000fe40000000200 */
[----:B------:R-:W-:Y:S06]  /*97d0*/  BAR.SYNC.DEFER_BLOCKING 0x0 ;  /* 0x0000000000007b1d */ /* 0x000fec0000010000 */
[----:B------:R-:W0:Y:S04]  /*97e0*/  LDS.64 R150, [R54+UR11+0x8000] ;  /* 0x0080000b36967984 */ /* 0x000e280008000a00 */
[----:B------:R-:W4:Y:S04]  /*97f0*/  LDS.64 R132, [R54+UR11+0x8200] ;  /* 0x0082000b36847984 */ /* 0x000f280008000a00 */
[----:B------:R-:W5:Y:S04]  /*9800*/  LDS.64 R148, [R139+UR11+0x8000] ;  /* 0x0080000b8b947984 */ /* 0x000f680008000a00 */
[----:B------:R-:W5:Y:S01]  /*9810*/  LDS.64 R134, [R139+UR11+0x8200] ;  /* 0x0082000b8b867984 */ /* 0x000f620008000a00 */
[C---:B------:R-:W-:Y:S01]  /*9820*/  FMUL R64, R136.reuse, R64 ;  /* 0x0000004088407220 */ /* 0x040fe20000400000 */
[C---:B------:R-:W-:Y:S01]  /*9830*/  FMUL R65, R136.reuse, R65 ;  /* 0x0000004188417220 */ /* 0x040fe20000400000 */
[C---:B------:R-:W-:Y:S01]  /*9840*/  FMUL R66, R137.reuse, R66 ;  /* 0x0000004289427220 */ /* 0x040fe20000400000 */
[C---:B------:R-:W-:Y:S01]  /*9850*/  FMUL R67, R137.reuse, R67 ;  /* 0x0000004389437220 */ /* 0x040fe20000400000 */
[----:B-1----:R-:W-:Y:S01]  /*9860*/  F2FP.F16.E4M3.UNPACK_B R146, R40 ;  /* 0x00000028ff92723e */ /* 0x002fe200020006ff */
[C---:B------:R-:W-:Y:S01]  /*9870*/  FMUL R120, R136.reuse, R120 ;  /* 0x0000007888787220 */ /* 0x040fe20000400000 */
[----:B------:R-:W-:Y:S01]  /*9880*/  F2FP.F16.E4M3.UNPACK_B R147, R41 ;  /* 0x00000029ff93723e */ /* 0x000fe200020006ff */
[C---:B------:R-:W-:Y:S01]  /*9890*/  FMUL R121, R136.reuse, R121 ;  /* 0x0000007988797220 */ /* 0x040fe20000400000 */
[C---:B------:R-:W-:Y:S01]  /*98a0*/  FMUL R122, R137.reuse, R122 ;  /* 0x0000007a897a7220 */ /* 0x040fe20000400000 */
[C---:B------:R-:W-:Y:S01]  /*98b0*/  FMUL R123, R137.reuse, R123 ;  /* 0x0000007b897b7220 */ /* 0x040fe20000400000 */
[----:B--2---:R-:W-:Y:S01]  /*98c0*/  F2FP.F16.E4M3.UNPACK_B R144, R48 ;  /* 0x00000030ff90723e */ /* 0x004fe200020006ff */
[C---:B------:R-:W-:Y:S01]  /*98d0*/  FMUL R108, R136.reuse, R108 ;  /* 0x0000006c886c7220 */ /* 0x040fe20000400000 */
[----:B------:R-:W-:Y:S01]  /*98e0*/  F2FP.F16.E4M3.UNPACK_B R145, R49 ;  /* 0x00000031ff91723e */ /* 0x000fe200020006ff */
[C---:B------:R-:W-:Y:S01]  /*98f0*/  FMUL R109, R136.reuse, R109 ;  /* 0x0000006d886d7220 */ /* 0x040fe20000400000 */
[C---:B------:R-:W-:Y:S01]  /*9900*/  FMUL R110, R137.reuse, R110 ;  /* 0x0000006e896e7220 */ /* 0x040fe20000400000 */
[C---:B------:R-:W-:Y:S01]  /*9910*/  FMUL R111, R137.reuse, R111 ;  /* 0x0000006f896f7220 */ /* 0x040fe20000400000 */
[----:B------:R-:W-:Y:S01]  /*9920*/  F2FP.F16.E4M3.UNPACK_B R52, R50 ;  /* 0x00000032ff34723e */ /* 0x000fe200020006ff */
[C---:B------:R-:W-:Y:S01]  /*9930*/  FMUL R112, R136.reuse, R112 ;  /* 0x0000007088707220 */ /* 0x040fe20000400000 */
[----:B------:R-:W-:Y:S01]  /*9940*/  F2FP.F16.E4M3.UNPACK_B R53, R51 ;  /* 0x00000033ff35723e */ /* 0x000fe200020006ff */
[C---:B------:R-:W-:Y:S01]  /*9950*/  FMUL R113, R136.reuse, R113 ;  /* 0x0000007188717220 */ /* 0x040fe20000400000 */
[C---:B------:R-:W-:Y:S01]  /*9960*/  FMUL R114, R137.reuse, R114 ;  /* 0x0000007289727220 */ /* 0x040fe20000400000 */
[C---:B------:R-:W-:Y:S01]  /*9970*/  FMUL R115, R137.reuse, R115 ;  /* 0x0000007389737220 */ /* 0x040fe20000400000 */
[----:B---3--:R-:W-:Y:S01]  /*9980*/  F2FP.F16.E4M3.UNPACK_B R46, R70 ;  /* 0x00000046ff2e723e */ /* 0x008fe200020006ff */
[C---:B------:R-:W-:Y:S01]  /*9990*/  FMUL R124, R136.reuse, R124 ;  /* 0x0000007c887c7220 */ /* 0x040fe20000400000 */
[----:B------:R-:W-:Y:S01]  /*99a0*/  F2FP.F16.E4M3.UNPACK_B R47, R71 ;  /* 0x00000047ff2f723e */ /* 0x000fe200020006ff */
[----:B------:R-:W-:Y:S01]  /*99b0*/  FMUL R125, R136, R125 ;  /* 0x0000007d887d7220 */ /* 0x000fe20000400000 */
[----:B------:R-:W-:Y:S01]  /*99c0*/  FMUL R126, R137, R126 ;  /* 0x0000007e897e7220 */ /* 0x000fe20000400000 */
[----:B0-----:R-:W-:-:S02]  /*99d0*/  IMAD.MOV.U32 R36, RZ, RZ, R150 ;  /* 0x000000ffff247224 */ /* 0x001fc400078e0096 */
[C---:B------:R-:W-:Y:S01]  /*99e0*/  FMUL R127, R137.reuse, R127 ;  /* 0x0000007f897f7220 */ /* 0x040fe20000400000 */
[----:B------:R-:W-:Y:S01]  /*99f0*/  F2FP.F16.E4M3.UNPACK_B R44, R76 ;  /* 0x0000004cff2c723e */ /* 0x000fe200020006ff */
[C---:B------:R-:W-:Y:S01]  /*9a00*/  FMUL R60, R136.reuse, R60 ;  /* 0x0000003c883c7220 */ /* 0x040fe20000400000 */
[----:B----4-:R-:W-:Y:S01]  /*9a10*/  IMAD.MOV.U32 R37, RZ, RZ, R132 ;  /* 0x000000ffff257224 */ /* 0x010fe200078e0084 */
[----:B------:R-:W-:Y:S01]  /*9a20*/  F2FP.F16.E4M3.UNPACK_B R45, R77 ;  /* 0x0000004dff2d723e */ /* 0x000fe200020006ff */
[C---:B------:R-:W-:Y:S01]  /*9a30*/  FMUL R61, R136.reuse, R61 ;  /* 0x0000003d883d7220 */ /* 0x040fe20000400000 */
[C---:B------:R-:W-:Y:S01]  /*9a40*/  FMUL R62, R137.reuse, R62 ;  /* 0x0000003e893e7220 */ /* 0x040fe20000400000 */
[----:B-----5:R-:W-:Y:S02]  /*9a50*/  IMAD.MOV.U32 R38, RZ, RZ, R148 ;  /* 0x000000ffff267224 */ /* 0x020fe400078e0094 */
[C---:B------:R-:W-:Y:S01]  /*9a60*/  FMUL R63, R137.reuse, R63 ;  /* 0x0000003f893f7220 */ /* 0x040fe20000400000 */
[----:B------:R-:W-:Y:S01]  /*9a70*/  F2FP.F16.E4M3.UNPACK_B R34, R42 ;  /* 0x0000002aff22723e */ /* 0x000fe200020006ff */
[----:B------:R-:W-:Y:S01]  /*9a80*/  IMAD.MOV.U32 R39, RZ, RZ, R134 ;  /* 0x000000ffff277224 */ /* 0x000fe200078e0086 */
[----:B------:R-:W-:Y:S01]  /*9a90*/  F2FP.F16.E4M3.UNPACK_B R35, R43 ;  /* 0x0000002bff23723e */ /* 0x000fe200020006ff */
[C---:B------:R-:W-:Y:S01]  /*9aa0*/  FMUL R56, R136.reuse, R56 ;  /* 0x0000003888387220 */ /* 0x040fe20000400000 */
[----:B------:R-:W-:Y:S01]  /*9ab0*/  FMUL R57, R136, R57 ;  /* 0x0000003988397220 */ /* 0x000fe20000400000 */
[C---:B------:R-:W-:Y:S01]  /*9ac0*/  FMUL R58, R137.reuse, R58 ;  /* 0x0000003a893a7220 */ /* 0x040fe20000400000 */
[----:B------:R-:W-:Y:S01]  /*9ad0*/  FMUL R59, R137, R59 ;  /* 0x0000003b893b7220 */ /* 0x000fe20000400000 */
[----:B------:R-:W-:Y:S01]  /*9ae0*/  IMAD.MOV.U32 R128, RZ, RZ, R150 ;  /* 0x000000ffff807224 */ /* 0x000fe200078e0096 */
[----:B------:R-:W-:Y:S01]  /*9af0*/  HMMA.16816.F32 R64, R36, R146, R64 ;  /* 0x000000922440723c */ /* 0x000fe20000001840 */
[----:B------:R-:W-:-:S02]  /*9b00*/  IMAD.MOV.U32 R129, RZ, RZ, R132 ;  /* 0x000000ffff817224 */ /* 0x000fc400078e0084 */
[----:B------:R-:W-:Y:S02]  /*9b10*/  IMAD.MOV.U32 R130, RZ, RZ, R148 ;  /* 0x000000ffff827224 */ /* 0x000fe400078e0094 */
[----:B------:R-:W-:-:S03]  /*9b20*/  IMAD.MOV.U32 R131, RZ, RZ, R134 ;  /* 0x000000ffff837224 */ /* 0x000fc600078e0086 */
[C---:B------:R-:W-:Y:S08]  /*9b30*/  HMMA.16816.F32 R120, R36.reuse, R144, R120 ;  /* 0x000000902478723c */ /* 0x040ff00000001878 */
[C---:B------:R-:W-:Y:S08]  /*9b40*/  HMMA.16816.F32 R108, R36.reuse, R52, R108 ;  /* 0x00000034246c723c */ /* 0x040ff0000000186c */
[C---:B------:R-:W-:Y:S08]  /*9b50*/  HMMA.16816.F32 R112, R36.reuse, R46, R112 ;  /* 0x0000002e2470723c */ /* 0x040ff00000001870 */
[C---:B------:R-:W-:Y:S08]  /*9b60*/  HMMA.16816.F32 R124, R36.reuse, R44, R124 ;  /* 0x0000002c247c723c */ /* 0x040ff0000000187c */
[----:B------:R-:W-:Y:S01]  /*9b70*/  HMMA.16816.F32 R60, R36, R34, R60 ;  /* 0x00000022243c723c */ /* 0x000fe2000000183c */
[----:B------:R-:W-:-:S02]  /*9b80*/  F2FP.F16.E4M3.UNPACK_B R36, R68 ;  /* 0x00000044ff24723e */ /* 0x000fc400020006ff */
[----:B------:R-:W-:Y:S01]  /*9b90*/  F2FP.F16.E4M3.UNPACK_B R37, R69 ;  /* 0x00000045ff25723e */ /* 0x000fe200020006ff */
[C---:B------:R-:W-:Y:S01]  /*9ba0*/  FMUL R116, R136.reuse, R116 ;  /* 0x0000007488747220 */ /* 0x040fe20000400000 */
[----:B------:R-:W-:-:S05]  /*9bb0*/  FMUL R117, R136, R117 ;  /* 0x0000007588757220 */ /* 0x000fca0000400000 */
[C---:B------:R-:W-:Y:S01]  /*9bc0*/  HMMA.16816.F32 R56, R128.reuse, R36, R56 ;  /* 0x000000248038723c */ /* 0x040fe20000001838 */
[C---:B------:R-:W-:Y:S01]  /*9bd0*/  FMUL R118, R137.reuse, R118 ;  /* 0x0000007689767220 */ /* 0x040fe20000400000 */
[----:B------:R-:W-:Y:S01]  /*9be0*/  FMUL R119, R137, R119 ;  /* 0x0000007789777220 */ /* 0x000fe20000400000 */
[----:B------:R-:W-:Y:S01]  /*9bf0*/  F2FP.F16.E4M3.UNPACK_B R38, R78 ;  /* 0x0000004eff26723e */ /* 0x000fe200020006ff */
[----:B------:R-:W-:Y:S01]  /*9c00*/  FADD R140, -R3, R55 ;  /* 0x00000037038c7221 */ /* 0x000fe20000000100 */
[----:B------:R-:W-:Y:S01]  /*9c10*/  F2FP.F16.E4M3.UNPACK_B R39, R79 ;  /* 0x0000004fff27723e */ /* 0x000fe200020006ff */
[----:B------:R-:W0:Y:S01]  /*9c20*/  LDS.64 R136, [R54+UR11+0x8400] ;  /* 0x0084000b36887984 */ /* 0x000e220008000a00 */
[----:B------:R-:W-:Y:S02]  /*9c30*/  F2FP.F16.E4M3.UNPACK_B R40, R40.H1 ;  /* 0x00000028ff28723e */ /* 0x000fe400030006ff */
[----:B------:R-:W-:Y:S02]  /*9c40*/  F2FP.F16.E4M3.UNPACK_B R41, R41.H1 ;  /* 0x00000029ff29723e */ /* 0x000fe400030006ff */
[----:B------:R-:W-:Y:S01]  /*9c50*/  F2FP.F16.E4M3.UNPACK_B R42, R42.H1 ;  /* 0x0000002aff2a723e */ /* 0x000fe200030006ff */
[----:B------:R-:W-:Y:S01]  /*9c60*/  HMMA.16816.F32 R116, R128, R38, R116 ;  /* 0x000000268074723c */ /* 0x000fe20000001874 */
[----:B------:R-:W-:Y:S01]  /*9c70*/  IMAD.MOV.U32 R128, RZ, RZ, R151 ;  /* 0x000000ffff807224 */ /* 0x000fe200078e0097 */
[----:B------:R-:W-:Y:S01]  /*9c80*/  F2FP.F16.E4M3.UNPACK_B R43, R43.H1 ;  /* 0x0000002bff2b723e */ /* 0x000fe200030006ff */
[----:B------:R-:W-:Y:S01]  /*9c90*/  IMAD.MOV.U32 R129, RZ, RZ, R133 ;  /* 0x000000ffff817224 */ /* 0x000fe200078e0085 */
[----:B------:R-:W-:Y:S01]  /*9ca0*/  F2FP.F16.E4M3.UNPACK_B R48, R48.H1 ;  /* 0x00000030ff30723e */ /* 0x000fe200030006ff */
[----:B------:R-:W-:Y:S01]  /*9cb0*/  IMAD.MOV.U32 R130, RZ, RZ, R149 ;  /* 0x000000ffff827224 */ /* 0x000fe200078e0095 */
[----:B------:R-:W-:Y:S01]  /*9cc0*/  F2FP.F16.E4M3.UNPACK_B R49, R49.H1 ;  /* 0x00000031ff31723e */ /* 0x000fe200030006ff */
[----:B------:R-:W-:Y:S01]  /*9cd0*/  IMAD.MOV.U32 R131, RZ, RZ, R135 ;  /* 0x000000ffff837224 */ /* 0x000fe200078e0087 */
[----:B------:R-:W-:-:S02]  /*9ce0*/  F2FP.F16.E4M3.UNPACK_B R50, R50.H1 ;  /* 0x00000032ff32723e */ /* 0x000fc400030006ff */
[----:B------:R-:W-:Y:S02]  /*9cf0*/  F2FP.F16.E4M3.UNPACK_B R51, R51.H1 ;  /* 0x00000033ff33723e */ /* 0x000fe400030006ff */
[----:B------:R-:W-:Y:S02]  /*9d00*/  F2FP.F16.E4M3.UNPACK_B R68, R68.H1 ;  /* 0x00000044ff44723e */ /* 0x000fe400030006ff */
[----:B------:R-:W-:Y:S01]  /*9d10*/  F2FP.F16.E4M3.UNPACK_B R69, R69.H1 ;  /* 0x00000045ff45723e */ /* 0x000fe200030006ff */
[C---:B------:R-:W-:Y:S08]  /*9d20*/  HMMA.16816.F32 R64, R128.reuse, R40, R64 ;  /* 0x000000288040723c */ /* 0x040ff00000001840 */
[C---:B------:R-:W-:Y:S08]  /*9d30*/  HMMA.16816.F32 R60, R128.reuse, R42, R60 ;  /* 0x0000002a803c723c */ /* 0x040ff0000000183c */
[C---:B------:R-:W-:Y:S08]  /*9d40*/  HMMA.16816.F32 R120, R128.reuse, R48, R120 ;  /* 0x000000308078723c */ /* 0x040ff00000001878 */
[C---:B------:R-:W-:Y:S08]  /*9d50*/  HMMA.16816.F32 R108, R128.reuse, R50, R108 ;  /* 0x00000032806c723c */ /* 0x040ff0000000186c */
[----:B------:R-:W-:Y:S01]  /*9d60*/  HMMA.16816.F32 R56, R128, R68, R56 ;  /* 0x000000448038723c */ /* 0x000fe20000001838 */
[----:B------:R-:W1:Y:S04]  /*9d70*/  LDS.64 R128, [R54+UR11+0x8600] ;  /* 0x0086000b36807984 */ /* 0x000e680008000a00 */
[----:B------:R-:W2:Y:S04]  /*9d80*/  LDS.64 R54, [R139+UR11+0x8400] ;  /* 0x0084000b8b367984 */ /* 0x000ea80008000a00 */
[----:B------:R3:W4:Y:S01]  /*9d90*/  LDS.64 R130, [R139+UR11+0x8600] ;  /* 0x0086000b8b827984 */ /* 0x0007220008000a00 */
[----:B------:R-:W-:-:S04]  /*9da0*/  FADD R138, -R4, R138 ;  /* 0x0000008a048a7221 */ /* 0x000fc80000000100 */
[----:B------:R-:W-:Y:S01]  /*9db0*/  FMUL R142, R138, 1.4426950216293334961 ;  /* 0x3fb8aa3b8a8e7820 */ /* 0x000fe20000400000 */
[----:B---3--:R-:W-:-:S04]  /*9dc0*/  FMUL R139, R140, 1.4426950216293334961 ;  /* 0x3fb8aa3b8c8b7820 */ /* 0x008fc80000400000 */
[----:B------:R-:W3:Y:S08]  /*9dd0*/  MUFU.EX2 R138, R139 ;  /* 0x0000008b008a7308 */ /* 0x000ef00000000800 */
[----:B------:R5:W0:Y:S01]  /*9de0*/  MUFU.EX2 R139, R142 ;  /* 0x0000008e008b7308 */ /* 0x000a220000000800 */
[----:B------:R-:W-:Y:S01]  /*9df0*/  F2FP.F16.E4M3.UNPACK_B R140, R76.H1 ;  /* 0x0000004cff8c723e */ /* 0x000fe200030006ff */
[----:B------:R-:W-:Y:S01]  /*9e00*/  IMAD.MOV.U32 R76, RZ, RZ, R151 ;  /* 0x000000ffff4c7224 */ /* 0x000fe200078e0097 */
[----:B------:R-:W-:Y:S01]  /*9e10*/  F2FP.F16.E4M3.UNPACK_B R141, R77.H1 ;  /* 0x0000004dff8d723e */ /* 0x000fe200030006ff */
[----:B------:R-:W-:Y:S01]  /*9e20*/  IMAD.MOV.U32 R77, RZ, RZ, R133 ;  /* 0x000000ffff4d7224 */ /* 0x000fe200078e0085 */
[----:B------:R-:W-:Y:S01]  /*9e30*/  F2FP.F16.E4M3.UNPACK_B R143, R79.H1 ;  /* 0x0000004fff8f723e */ /* 0x000fe200030006ff */
[----:B------:R-:W-:Y:S01]  /*9e40*/  IMAD.MOV.U32 R79, RZ, RZ, R135 ;  /* 0x000000ffff4f7224 */ /* 0x000fe200078e0087 */
[----:B-----5:R-:W-:Y:S01]  /*9e50*/  F2FP.F16.E4M3.UNPACK_B R142, R78.H1 ;  /* 0x0000004eff8e723e */ /* 0x020fe200030006ff */
[----:B------:R-:W-:-:S02]  /*9e60*/  IMAD.MOV.U32 R78, RZ, RZ, R149 ;  /* 0x000000ffff4e7224 */ /* 0x000fc400078e0095 */
[C---:B---3--:R-:W-:Y:S01]  /*9e70*/  FMUL R92, R138.reuse, R92 ;  /* 0x0000005c8a5c7220 */ /* 0x048fe20000400000 */
[C---:B------:R-:W-:Y:S01]  /*9e80*/  FMUL R93, R138.reuse, R93 ;  /* 0x0000005d8a5d7220 */ /* 0x040fe20000400000 */
[C---:B------:R-:W-:Y:S01]  /*9e90*/  FMUL R84, R138.reuse, R84 ;  /* 0x000000548a547220 */ /* 0x040fe20000400000 */
[----:B------:R-:W-:Y:S02]  /*9ea0*/  FMUL R85, R138, R85 ;  /* 0x000000558a557220 */ /* 0x000fe40000400000 */
[----:B------:R-:W-:Y:S01]  /*9eb0*/  HMMA.16816.F32 R116, R76, R142, R116 ;  /* 0x0000008e4c74723c */ /* 0x000fe20000001874 */
[----:B0-----:R-:W-:Y:S02]  /*9ec0*/  IMAD.MOV.U32 R76, RZ, RZ, R136 ;  /* 0x000000ffff4c7224 */ /* 0x001fe400078e0088 */
[C---:B------:R-:W-:Y:S01]  /*9ed0*/  FMUL R94, R139.reuse, R94 ;  /* 0x0000005e8b5e7220 */ /* 0x040fe20000400000 */
[----:B-1----:R-:W-:Y:S02]  /*9ee0*/  IMAD.MOV.U32 R77, RZ, RZ, R128 ;  /* 0x000000ffff4d7224 */ /* 0x002fe400078e0080 */
[----:B------:R-:W-:Y:S01]  /*9ef0*/  FMUL R95, R139, R95 ;  /* 0x0000005f8b5f7220 */ /* 0x000fe20000400000 */
[----:B--2---:R-:W-:-:S02]  /*9f00*/  IMAD.MOV.U32 R78, RZ, RZ, R54 ;  /* 0x000000ffff4e7224 */ /* 0x004fc400078e0036 */
[C---:B------:R-:W-:Y:S01]  /*9f10*/  FMUL R86, R139.reuse, R86 ;  /* 0x000000568b567220 */ /* 0x040fe20000400000 */
[----:B----4-:R-:W-:Y:S02]  /*9f20*/  IMAD.MOV.U32 R79, RZ, RZ, R130 ;  /* 0x000000ffff4f7224 */ /* 0x010fe400078e0082 */
[C---:B------:R-:W-:Y:S01]  /*9f30*/  FMUL R87, R139.reuse, R87 ;  /* 0x000000578b577220 */ /* 0x040fe20000400000 */
[C---:B------:R-:W-:Y:S01]  /*9f40*/  FMUL R72, R138.reuse, R72 ;  /* 0x000000488a487220 */ /* 0x040fe20000400000 */
[C---:B------:R-:W-:Y:S01]  /*9f50*/  FMUL R73, R138.reuse, R73 ;  /* 0x000000498a497220 */ /* 0x040fe20000400000 */
[C---:B------:R-:W-:Y:S01]  /*9f60*/  FMUL R74, R139.reuse, R74 ;  /* 0x0000004a8b4a7220 */ /* 0x040fe20000400000 */
[C---:B------:R-:W-:Y:S01]  /*9f70*/  FMUL R75, R139.reuse, R75 ;  /* 0x0000004b8b4b7220 */ /* 0x040fe20000400000 */
[C---:B------:R-:W-:Y:S01]  /*9f80*/  FMUL R104, R138.reuse, R104 ;  /* 0x000000688a687220 */ /* 0x040fe20000400000 */
[C---:B------:R-:W-:Y:S01]  /*9f90*/  HMMA.16816.F32 R92, R76.reuse, R46, R92 ;  /* 0x0000002e4c5c723c */ /* 0x040fe2000000185c */
[C---:B------:R-:W-:Y:S01]  /*9fa0*/  FMUL R105, R138.reuse, R105 ;  /* 0x000000698a697220 */ /* 0x040fe20000400000 */
[C---:B------:R-:W-:Y:S01]  /*9fb0*/  FMUL R106, R139.reuse, R106 ;  /* 0x0000006a8b6a7220 */ /* 0x040fe20000400000 */
[C---:B------:R-:W-:Y:S01]  /*9fc0*/  FMUL R107, R139.reuse, R107 ;  /* 0x0000006b8b6b7220 */ /* 0x040fe20000400000 */
[C---:B------:R-:W-:Y:S01]  /*9fd0*/  FMUL R96, R138.reuse, R96 ;  /* 0x000000608a607220 */ /* 0x040fe20000400000 */
[C---:B------:R-:W-:Y:S01]  /*9fe0*/  FMUL R97, R138.reuse, R97 ;  /* 0x000000618a617220 */ /* 0x040fe20000400000 */
[C---:B------:R-:W-:Y:S01]  /*9ff0*/  FMUL R98, R139.reuse, R98 ;  /* 0x000000628b627220 */ /* 0x040fe20000400000 */
[C---:B------:R-:W-:Y:S01]  /*a000*/  FMUL R99, R139.reuse, R99 ;  /* 0x000000638b637220 */ /* 0x040fe20000400000 */
[----:B------:R-:W-:Y:S01]  /*a010*/  HMMA.16816.F32 R84, R76, R44, R84 ;  /* 0x0000002c4c54723c */ /* 0x000fe20000001854 */
[C---:B------:R-:W-:Y:S01]  /*a020*/  FMUL R80, R138.reuse, R80 ;  /* 0x000000508a507220 */ /* 0x040fe20000400000 */
[----:B------:R-:W-:Y:S01]  /*a030*/  FMUL R81, R138, R81 ;  /* 0x000000518a517220 */ /* 0x000fe20000400000 */
[C---:B------:R-:W-:Y:S01]  /*a040*/  FMUL R82, R139.reuse, R82 ;  /* 0x000000528b527220 */ /* 0x040fe20000400000 */
[----:B------:R-:W-:Y:S01]  /*a050*/  FMUL R83, R139, R83 ;  /* 0x000000538b537220 */ /* 0x000fe20000400000 */
[----:B------:R-:W-:-:S02]  /*a060*/  IMAD.MOV.U32 R44, RZ, RZ, R136 ;  /* 0x000000ffff2c7224 */ /* 0x000fc400078e0088 */
[C---:B------:R-:W-:Y:S01]  /*a070*/  FMUL R100, R138.reuse, R100 ;  /* 0x000000648a647220 */ /* 0x040fe20000400000 */
[----:B------:R-:W-:Y:S02]  /*a080*/  IMAD.MOV.U32 R45, RZ, RZ, R128 ;  /* 0x000000ffff2d7224 */ /* 0x000fe400078e0080 */
[C---:B------:R-:W-:Y:S01]  /*a090*/  FMUL R101, R138.reuse, R101 ;  /* 0x000000658a657220 */ /* 0x040fe20000400000 */
[----:B------:R-:W-:Y:S02]  /*a0a0*/  IMAD.MOV.U32 R46, RZ, RZ, R54 ;  /* 0x000000ffff2e7224 */ /* 0x000fe400078e0036 */
[C---:B------:R-:W-:Y:S01]  /*a0b0*/  FMUL R102, R139.reuse, R102 ;  /* 0x000000668b667220 */ /* 0x040fe20000400000 */
[----:B------:R-:W-:Y:S02]  /*a0c0*/  IMAD.MOV.U32 R47, RZ, RZ, R130 ;  /* 0x000000ffff2f7224 */ /* 0x000fe400078e0082 */
[C---:B------:R-:W-:Y:S01]  /*a0d0*/  FMUL R103, R139.reuse, R103 ;  /* 0x000000678b677220 */ /* 0x040fe20000400000 */
[C---:B------:R-:W-:Y:S01]  /*a0e0*/  FMUL R88, R138.reuse, R88 ;  /* 0x000000588a587220 */ /* 0x040fe20000400000 */
[----:B------:R-:W-:Y:S01]  /*a0f0*/  FMUL R89, R138, R89 ;  /* 0x000000598a597220 */ /* 0x000fe20000400000 */
[C---:B------:R-:W-:Y:S01]  /*a100*/  FMUL R90, R139.reuse, R90 ;  /* 0x0000005a8b5a7220 */ /* 0x040fe20000400000 */
[----:B------:R-:W-:Y:S01]  /*a110*/  FMUL R91, R139, R91 ;  /* 0x0000005b8b5b7220 */ /* 0x000fe20000400000 */
[C---:B------:R-:W-:Y:S08]  /*a120*/  HMMA.16816.F32 R72, R76.reuse, R146, R72 ;  /* 0x000000924c48723c */ /* 0x040ff00000001848 */
[C---:B------:R-:W-:Y:S08]  /*a130*/  HMMA.16816.F32 R104, R76.reuse, R144, R104 ;  /* 0x000000904c68723c */ /* 0x040ff00000001868 */
[----:B------:R-:W-:Y:S08]  /*a140*/  HMMA.16816.F32 R96, R76, R52, R96 ;  /* 0x000000344c60723c */ /* 0x000ff00000001860 */
[C---:B------:R-:W-:Y:S08]  /*a150*/  HMMA.16816.F32 R80, R44.reuse, R34, R80 ;  /* 0x000000222c50723c */ /* 0x040ff00000001850 */
[C---:B------:R-:W-:Y:S08]  /*a160*/  HMMA.16816.F32 R100, R44.reuse, R36, R100 ;  /* 0x000000242c64723c */ /* 0x040ff00000001864 */
[----:B------:R-:W-:Y:S01]  /*a170*/  HMMA.16816.F32 R88, R44, R38, R88 ;  /* 0x000000262c58723c */ /* 0x000fe20000001858 */
[----:B------:R-:W-:Y:S01]  /*a180*/  F2FP.F16.E4M3.UNPACK_B R70, R70.H1 ;  /* 0x00000046ff46723e */ /* 0x000fe200030006ff */
[----:B------:R-:W-:Y:S01]  /*a190*/  IMAD.MOV.U32 R132, RZ, RZ, R151 ;  /* 0x000000ffff847224 */ /* 0x000fe200078e0097 */
[----:B------:R-:W-:Y:S01]  /*a1a0*/  F2FP.F16.E4M3.UNPACK_B R71, R71.H1 ;  /* 0x00000047ff47723e */ /* 0x000fe200030006ff */
        /* <DEDUP_REMOVED lines=8> */
[----:B------:R-:W-:-:S07]  /*a230*/  UIADD3 UR6, UPT, UPT, UR6, 0x20, URZ ;  /* 0x0000002006067890 */ /* 0x000fce000fffe0ff */
[----:B------:R-:W-:Y:S01]  /*a240*/  HMMA.16816.F32 R124, R132, R140, R124 ;  /* 0x0000008c847c723c */ /* 0x000fe2000000187c */
[----:B------:R-:W-:-:S07]  /*a250*/  UISETP.GE.AND UP0, UPT, UR6, UR16, UPT ;  /* 0x000000100600728c */ /* 0x000fce000bf06270 */
[C---:B------:R-:W-:Y:S08]  /*a260*/  HMMA.16816.F32 R72, R36.reuse, R40, R72 ;  /* 0x000000282448723c */ /* 0x040ff00000001848 */
[C---:B------:R-:W-:Y:S08]  /*a270*/  HMMA.16816.F32 R80, R36.reuse, R42, R80 ;  /* 0x0000002a2450723c */ /* 0x040ff00000001850 */
[C---:B------:R-:W-:Y:S08]  /*a280*/  HMMA.16816.F32 R104, R36.reuse, R48, R104 ;  /* 0x000000302468723c */ /* 0x040ff00000001868 */
[C---:B------:R-:W-:Y:S08]  /*a290*/  HMMA.16816.F32 R96, R36.reuse, R50, R96 ;  /* 0x000000322460723c */ /* 0x040ff00000001860 */
[C---:B------:R-:W-:Y:S08]  /*a2a0*/  HMMA.16816.F32 R100, R36.reuse, R68, R100 ;  /* 0x000000442464723c */ /* 0x040ff00000001864 */
[C---:B------:R-:W-:Y:S08]  /*a2b0*/  HMMA.16816.F32 R92, R36.reuse, R70, R92 ;  /* 0x00000046245c723c */ /* 0x040ff0000000185c */
[----:B------:R-:W-:Y:S08]  /*a2c0*/  HMMA.16816.F32 R84, R36, R140, R84 ;  /* 0x0000008c2454723c */ /* 0x000ff00000001854 */
[----:B------:R-:W-:Y:S01]  /*a2d0*/  HMMA.16816.F32 R88, R128, R142, R88 ;  /* 0x0000008e8058723c */ /* 0x000fe20000001858 */
[----:B------:R-:W-:-:S02]  /*a2e0*/  FFMA2 R32, R32.F32x2.HI_LO, R138.F32x2.HI_LO, R28.F32x2.HI_LO ;  /* 0x0000008a20207249 */ /* 0x000fc4000000001c */
[----:B------:R-:W-:Y:S02]  /*a2f0*/  IMAD.MOV.U32 R28, RZ, RZ, R0 ;  /* 0x000000ffff1c7224 */ /* 0x000fe400078e0000 */
[----:B------:R-:W-:Y:S02]  /*a300*/  IMAD.MOV.U32 R29, RZ, RZ, R2 ;  /* 0x000000ffff1d7224 */ /* 0x000fe400078e0002 */
[----:B------:R-:W-:Y:S02]  /*a310*/  IMAD.MOV.U32 R55, RZ, RZ, R3 ;  /* 0x000000ffff377224 */ /* 0x000fe400078e0003 */
[----:B------:R-:W-:Y:S02]  /*a320*/  IMAD.MOV.U32 R138, RZ, RZ, R4 ;  /* 0x000000ffff8a7224 */ /* 0x000fe400078e0004 */
[----:B------:R-:W-:Y:S02]  /*a330*/  IMAD.MOV.U32 R34, RZ, RZ, R30 ;  /* 0x000000ffff227224 */ /* 0x000fe400078e001e */
[----:B------:R-:W-:Y:S01]  /*a340*/  IMAD.MOV.U32 R35, RZ, RZ, R31 ;  /* 0x000000ffff237224 */ /* 0x000fe200078e001f */
[----:B------:R-:W-:-:S02]  /*a350*/  ULEA UR5, UR18, UR5, 0x5 ;  /* 0x0000000512057291 */ /* 0x000fc4000f8e28ff */
[----:B------:R-:W-:Y:S01]  /*a360*/  ULEA UR4, UR19, UR4, 0x5 ;  /* 0x0000000413047291 */ /* 0x000fe2000f8e28ff */
[----:B------:R-:W-:Y:S11]  /*a370*/  BRA.U !UP0, `(.L_x_1) ;  /* 0xffffffa1082c7547 */ /* 0x000ff6000b83ffff */
.L_x_0:
[----:B------:R-:W0:Y:S01]  /*a380*/  S2R R5, SR_TID.X ;  /* 0x0000000000057919 */ /* 0x000e220000002100 */
[C---:B------:R-:W-:Y:S01]  /*a390*/  FSETP.GT.AND P1, PT, |R35|.reuse, 8.50705917302346158658e+37, PT ;  /* 0x7e8000002300780b */ /* 0x040fe20003f24200 */
[----:B------:R-:W-:Y:S01]  /*a3a0*/  IMAD.MOV.U32 R23, RZ, RZ, R67 ;  /* 0x000000ffff177224 */ /* 0x000fe200078e0043 */
[C---:B------:R-:W-:Y:S01]  /*a3b0*/  FSETP.GEU.AND P5, PT, |R35|.reuse, 1.175494350822287508e-38, PT ;  /* 0x008000002300780b */ /* 0x040fe20003fae200 */
[----:B------:R-:W-:Y:S01]  /*a3c0*/  IMAD.MOV.U32 R15, RZ, RZ, R62 ;  /* 0x000000ffff0f7224 */ /* 0x000fe200078e003e */
[----:B------:R-:W-:Y:S01]  /*a3d0*/  FSETP.GEU.AND P4, PT, R35, 1.175494350822287508e-38, PT ;  /* 0x008000002300780b */ /* 0x000fe20003f8e000 */
[C---:B------:R-:W-:Y:S01]  /*a3e0*/  FMUL R14, R34.reuse, 8388608 ;  /* 0x4b000000220e7820 */ /* 0x040fe20000400000 */
[C---:B------:R-:W-:Y:S01]  /*a3f0*/  FSETP.GT.AND P2, PT, |R34|.reuse, 8.50705917302346158658e+37, PT ;  /* 0x7e8000002200780b */ /* 0x040fe20003f44200 */
[----:B------:R-:W-:Y:S01]  /*a400*/  IMAD.MOV.U32 R29, RZ, RZ, R64 ;  /* 0x000000ffff1d7224 */ /* 0x000fe200078e0040 */
[----:B------:R-:W-:Y:S01]  /*a410*/  FSETP.GEU.AND P3, PT, R34, 1.175494350822287508e-38, PT ;  /* 0x008000002200780b */ /* 0x000fe20003f6e000 */
[----:B------:R-:W-:Y:S01]  /*a420*/  IMAD.MOV.U32 R17, RZ, RZ, R60 ;  /* 0x000000ffff117224 */ /* 0x000fe200078e003c */
[----:B------:R-:W-:Y:S01]  /*a430*/  FSEL R18, RZ, -23, P4 ;  /* 0xc1b80000ff127808 */ /* 0x000fe20002000000 */
[----:B------:R-:W-:Y:S01]  /*a440*/  IMAD.MOV.U32 R27, RZ, RZ, R65 ;  /* 0x000000ffff1b7224 */ /* 0x000fe200078e0041 */
[----:B------:R-:W-:Y:S01]  /*a450*/  FSEL R14, R14, R34, !P3 ;  /* 0x000000220e0e7208 */ /* 0x000fe20005800000 */
[----:B------:R-:W-:Y:S01]  /*a460*/  @P1 FMUL R119, R119, 0.25 ;  /* 0x3e80000077771820 */ /* 0x000fe20000400000 */
        /* <DEDUP_REMOVED lines=13> */
[----:B------:R-:W-:Y:S01]  /*a540*/  @!P5 FMUL R119, R119, 16777216 ;  /* 0x4b8000007777d820 */ /* 0x000fe20000400000 */
[----:B------:R-:W-:Y:S01]  /*a550*/  @!P5 FMUL R118, R118, 16777216 ;  /* 0x4b8000007676d820 */ /* 0x000fe20000400000 */
[----:B------:R-:W-:Y:S01]  /*a560*/  @!P5 FMUL R127, R127, 16777216 ;  /* 0x4b8000007f7fd820 */ /* 0x000fe20000400000 */
[----:B------:R-:W-:Y:S01]  /*a570*/  @!P5 FMUL R126, R126, 16777216 ;  /* 0x4b8000007e7ed820 */ /* 0x000fe20000400000 */
[C---:B0-----:R-:W-:Y:S01]  /*a580*/  LOP3.LUT R7, R5.reuse, 0xff, RZ, 0xc0, !PT ;  /* 0x000000ff05077812 */ /* 0x041fe200078ec0ff */
[C---:B------:R-:W-:Y:S01]  /*a590*/  IMAD.SHL.U32 R6, R5.reuse, 0x20, RZ ;  /* 0x0000002005067824 */ /* 0x040fe200078e00ff */
[C---:B------:R-:W-:Y:S01]  /*a5a0*/  LOP3.LUT R11, R5.reuse, 0xe0, RZ, 0xc0, !PT ;  /* 0x000000e0050b7812 */ /* 0x040fe200078ec0ff */
[----:B------:R-:W-:Y:S01]  /*a5b0*/  IMAD.SHL.U32 R9, R5, 0x8, RZ ;  /* 0x0000000805097824 */ /* 0x000fe200078e00ff */
[----:B------:R-:W-:Y:S01]  /*a5c0*/  ISETP.GE.U32.AND P0, PT, R7, 0x20, PT ;  /* 0x000000200700780c */ /* 0x000fe20003f06070 */
[----:B------:R-:W-:Y:S01]  /*a5d0*/  @!P5 FMUL R115, R115, 16777216 ;  /* 0x4b8000007373d820 */ /* 0x000fe20000400000 */
[----:B------:R-:W-:Y:S01]  /*a5e0*/  LOP3.LUT R7, R5, 0xc, RZ, 0xc0, !PT ;  /* 0x0000000c05077812 */ /* 0x000fe200078ec0ff */
[----:B------:R-:W-:Y:S01]  /*a5f0*/  @!P5 FMUL R114, R114, 16777216 ;  /* 0x4b8000007272d820 */ /* 0x000fe20000400000 */
[----:B------:R-:W-:Y:S01]  /*a600*/  LOP3.LUT R6, R6, 0x60, RZ, 0xc0, !PT ;  /* 0x0000006006067812 */ /* 0x000fe200078ec0ff */
[----:B------:R-:W-:Y:S01]  /*a610*/  @!P5 FMUL R59, R59, 16777216 ;  /* 0x4b8000003b3bd820 */ /* 0x000fe20000400000 */
[----:B------:R-:W-:Y:S01]  /*a620*/  LOP3.LUT R12, R9, 0x1f8, RZ, 0xc0, !PT ;  /* 0x000001f8090c7812 */ /* 0x000fe200078ec0ff */
[----:B------:R-:W-:Y:S01]  /*a630*/  @!P5 FMUL R111, R111, 16777216 ;  /* 0x4b8000006f6fd820 */ /* 0x000fe20000400000 */
[----:B------:R-:W-:Y:S01]  /*a640*/  SHF.R.S32.HI R8, RZ, 0x4, R5 ;  /* 0x00000004ff087819 */ /* 0x000fe20000011405 */
[----:B------:R-:W-:Y:S01]  /*a650*/  IMAD R10, R11, 0x10, R6 ;  /* 0x000000100b0a7824 */ /* 0x000fe200078e0206 */
[----:B------:R-:W-:Y:S01]  /*a660*/  LOP3.LUT R13, R5, 0xc0, RZ, 0xc0, !PT ;  /* 0x000000c0050d7812 */ /* 0x000fe200078ec0ff */
[----:B------:R-:W-:Y:S01]  /*a670*/  IMAD R9, R7, 0x400, R12 ;  /* 0x0000040007097824 */ /* 0x000fe200078e020c */
[----:B------:R-:W-:Y:S01]  /*a680*/  SGXT R8, R8, 0x1 ;  /* 0x000000010808781a */ /* 0x000fe20000000200 */
[----:B------:R-:W-:Y:S01]  /*a690*/  IMAD.SHL.U32 R11, R5, 0x10, RZ ;  /* 0x00000010050b7824 */ /* 0x000fe200078e00ff */
[----:B------:R-:W-:Y:S01]  /*a6a0*/  SHF.R.U32.HI R6, RZ, 0x1, R13 ;  /* 0x00000001ff067819 */ /* 0x000fe2000001160d */
[----:B------:R-:W-:Y:S01]  /*a6b0*/  IMAD.MOV.U32 R13, RZ, RZ, R110 ;  /* 0x000000ffff0d7224 */ /* 0x000fe200078e006e */
[----:B------:R-:W-:Y:S01]  /*a6c0*/  LOP3.LUT R8, R8, 0x1020, RZ, 0xc0, !PT ;  /* 0x0000102008087812 */ /* 0x000fe200078ec0ff */
[----:B------:R-:W-:Y:S01]  /*a6d0*/  @!P5 FMUL R123, R123, 16777216 ;  /* 0x4b8000007b7bd820 */ /* 0x000fe20000400000 */
[----:B------:R-:W-:Y:S01]  /*a6e0*/  LOP3.LUT R6, R9, R6, RZ, 0x3c, !PT ;  /* 0x0000000609067212 */ /* 0x000fe200078e3cff */
[----:B------:R-:W-:Y:S01]  /*a6f0*/  FMUL R9, R35, 8388608 ;  /* 0x4b00000023097820 */ /* 0x000fe20000400000 */
[----:B------:R-:W-:Y:S01]  /*a700*/  @P1 FMUL R13, R13, 0.25 ;  /* 0x3e8000000d0d1820 */ /* 0x000fe20000400000 */
[----:B------:R-:W-:Y:S01]  /*a710*/  IMAD R7, R7, 0x2, R8 ;  /* 0x0000000207077824 */ /* 0x000fe200078e0208 */
[----:B------:R-:W-:Y:S01]  /*a720*/  SHF.R.U32.HI R8, RZ, 0x1, R5 ;  /* 0x00000001ff087819 */ /* 0x000fe20000011605 */
[----:B------:R-:W-:Y:S01]  /*a730*/  @!P5 FMUL R122, R122, 16777216 ;  /* 0x4b8000007a7ad820 */ /* 0x000fe20000400000 */
[----:B------:R-:W-:Y:S01]  /*a740*/  FSEL R9, R9, R35, !P4 ;  /* 0x0000002309097208 */ /* 0x000fe20006000000 */
[----:B------:R-:W-:Y:S01]  /*a750*/  @P1 FMUL R35, R35, 0.25 ;  /* 0x3e80000023231820 */ /* 0x000fe20000400000 */
[----:B------:R-:W-:Y:S01]  /*a760*/  LOP3.LUT R10, R7, R10, RZ, 0x3c, !PT ;  /* 0x0000000a070a7212 */ /* 0x000fe200078e3cff */
[----:B------:R-:W-:Y:S01]  /*a770*/  @!P5 FMUL R13, R13, 16777216 ;  /* 0x4b8000000d0dd820 */ /* 0x000fe20000400000 */
[----:B------:R-:W-:Y:S01]  /*a780*/  LOP3.LUT R8, R8, 0xc, RZ, 0xc0, !PT ;  /* 0x0000000c08087812 */ /* 0x000fe200078ec0ff */
[----:B------:R-:W-:Y:S01]  /*a790*/  @!P5 FMUL R35, R35, 16777216 ;  /* 0x4b8000002323d820 */ /* 0x000fe20000400000 */
[----:B------:R-:W-:Y:S01]  /*a7a0*/  LOP3.LUT R7, R11, 0x70, RZ, 0xc0, !PT ;  /* 0x000000700b077812 */ /* 0x000fe200078ec0ff */
[----:B------:R-:W-:-:S02]  /*a7b0*/  IMAD.MOV.U32 R11, RZ, RZ, R58 ;  /* 0x000000ffff0b7224 */ /* 0x000fc400078e003a */
[----:B------:R-:W-:Y:S01]  /*a7c0*/  @!P5 FMUL R63, R63, 16777216 ;  /* 0x4b8000003f3fd820 */ /* 0x000fe20000400000 */
[----:B------:R-:W-:Y:S01]  /*a7d0*/  @!P5 FMUL R15, R15, 16777216 ;  /* 0x4b8000000f0fd820 */ /* 0x000fe20000400000 */
[----:B------:R-:W-:Y:S01]  /*a7e0*/  IADD3 R7, PT, PT, R8, UR11, R7 ;  /* 0x0000000b08077c10 */ /* 0x000fe2000fffe007 */
[----:B------:R-:W-:Y:S01]  /*a7f0*/  @P1 FMUL R11, R11, 0.25 ;  /* 0x3e8000000b0b1820 */ /* 0x000fe20000400000 */
[----:B------:R-:W0:Y:S01]  /*a800*/  MUFU.RCP R8, R35 ;  /* 0x0000002300087308 */ /* 0x000e220000001000 */
[C---:B------:R-:W-:Y:S01]  /*a810*/  FSETP.GEU.AND P1, PT, |R34|.reuse, 1.175494350822287508e-38, PT ;  /* 0x008000002200780b */ /* 0x040fe20003f2e200 */
[----:B------:R-:W-:Y:S01]  /*a820*/  @P2 FMUL R34, R34, 0.25 ;  /* 0x3e80000022222820 */ /* 0x000fe20000400000 */
[----:B------:R-:W-:Y:S01]  /*a830*/  @!P5 FMUL R11, R11, 16777216 ;  /* 0x4b8000000b0bd820 */ /* 0x000fe20000400000 */
[----:B------:R-:W-:Y:S01]  /*a840*/  @!P5 FMUL R23, R23, 16777216 ;  /* 0x4b8000001717d820 */ /* 0x000fe20000400000 */
[----:B------:R-:W-:Y:S01]  /*a850*/  @!P5 FMUL R66, R66, 16777216 ;  /* 0x4b8000004242d820 */ /* 0x000fe20000400000 */
[----:B------:R-:W-:-:S02]  /*a860*/  IMAD.MOV.U32 R110, RZ, RZ, R72 ;  /* 0x000000ffff6e7224 */ /* 0x000fc400078e0048 */
[----:B------:R-:W-:Y:S01]  /*a870*/  @P2 FMUL R117, R117, 0.25 ;  /* 0x3e80000075752820 */ /* 0x000fe20000400000 */
[----:B------:R-:W-:Y:S02]  /*a880*/  IMAD.MOV.U32 R52, RZ, RZ, R75 ;  /* 0x000000ffff347224 */ /* 0x000fe400078e004b */
[----:B------:R-:W-:Y:S01]  /*a890*/  @P2 FMUL R116, R116, 0.25 ;  /* 0x3e80000074742820 */ /* 0x000fe20000400000 */
[----:B------:R-:W-:Y:S02]  /*a8a0*/  IMAD.MOV.U32 R64, RZ, RZ, R80 ;  /* 0x000000ffff407224 */ /* 0x000fe400078e0050 */
[----:B------:R-:W-:Y:S01]  /*a8b0*/  @P2 FMUL R125, R125, 0.25 ;  /* 0x3e8000007d7d2820 */ /* 0x000fe20000400000 */
[----:B------:R-:W-:Y:S02]  /*a8c0*/  IMAD.MOV.U32 R60, RZ, RZ, R81 ;  /* 0x000000ffff3c7224 */ /* 0x000fe400078e0051 */
[----:B------:R-:W-:Y:S01]  /*a8d0*/  @P2 FMUL R124, R124, 0.25 ;  /* 0x3e8000007c7c2820 */ /* 0x000fe20000400000 */
[----:B------:R-:W-:Y:S01]  /*a8e0*/  @!P1 FMUL R34, R34, 16777216 ;  /* 0x4b80000022229820 */ /* 0x000fe20000400000 */
[----:B------:R-:W-:-:S02]  /*a8f0*/  IMAD.MOV.U32 R46, RZ, RZ, R84 ;  /* 0x000000ffff2e7224 */ /* 0x000fc400078e0054 */
[----:B------:R-:W-:Y:S01]  /*a900*/  @P2 FMUL R113, R113, 0.25 ;  /* 0x3e80000071712820 */ /* 0x000fe20000400000 */
[----:B------:R-:W-:Y:S02]  /*a910*/  IMAD.MOV.U32 R42, RZ, RZ, R85 ;  /* 0x000000ffff2a7224 */ /* 0x000fe400078e0055 */
[C---:B0-----:R-:W-:Y:S01]  /*a920*/  FMUL R30, R8.reuse, R119 ;  /* 0x00000077081e7220 */ /* 0x041fe20000400000 */
[----:B------:R-:W-:Y:S02]  /*a930*/  IMAD.MOV.U32 R38, RZ, RZ, R88 ;  /* 0x000000ffff267224 */ /* 0x000fe400078e0058 */
[C---:B------:R-:W-:Y:S01]  /*a940*/  FMUL R25, R8.reuse, R118 ;  /* 0x0000007608197220 */ /* 0x040fe20000400000 */
        /* <DEDUP_REMOVED lines=13> */
[----:B------:R-:W-:Y:S01]  /*aa20*/  FMUL R88, R8, R66 ;  /* 0x0000004208587220 */ /* 0x000fe20000400000 */
[----:B------:R-:W-:Y:S01]  /*aa30*/  IMAD.MOV.U32 R19, RZ, RZ, R108 ;  /* 0x000000ffff137224 */ /* 0x000fe200078e006c */
[----:B------:R-:W0:Y:S01]  /*aa40*/  MUFU.RCP R8, R34 ;  /* 0x0000002200087308 */ /* 0x000e220000001000 */
[----:B------:R-:W-:-:S02]  /*aa50*/  VIADD R26, R9, 0xc0cafb0d ;  /* 0xc0cafb0d091a7836 */ /* 0x000fc40000000000 */
        /* <DEDUP_REMOVED lines=11> */
[----:B------:R-:W-:Y:S01]  /*ab10*/  LOP3.LUT R26, R26, 0xff800000, RZ, 0xc0, !PT ;  /* 0xff8000001a1a7812 */ /* 0x000fe200078ec0ff */
[----:B------:R-:W-:Y:S01]  /*ab20*/  @!P1 FMUL R117, R117, 16777216 ;  /* 0x4b80000075759820 */ /* 0x000fe20000400000 */
        /* <DEDUP_REMOVED lines=15> */
[----:B------:R-:W-:Y:S01]  /*ac20*/  IMAD.MOV.U32 R62, RZ, RZ, R74 ;  /* 0x000000ffff3e7224 */ /* 0x000fe200078e004a */
[----:B------:R-:W-:Y:S01]  /*ac30*/  I2FP.F32.S32 R13, R26 ;  /* 0x0000001a000d7245 */ /* 0x000fe20000201400 */
[----:B------:R-:W-:Y:S01]  /*ac40*/  IMAD.MOV.U32 R58, RZ, RZ, R82 ;  /* 0x000000ffff3a7224 */ /* 0x000fe200078e0052 */
[----:B------:R-:W-:Y:S01]  /*ac50*/  FSETP.GT.AND P1, PT, |R33|, 8.50705917302346158658e+37, PT ;  /* 0x7e8000002100780b */ /* 0x000fe20003f24200 */
[----:B------:R-:W-:-:S02]  /*ac60*/  IMAD.MOV.U32 R50, RZ, RZ, R83 ;  /* 0x000000ffff327224 */ /* 0x000fc400078e0053 */
[C---:B0-----:R-:W-:Y:S01]  /*ac70*/  FMUL R63, R8.reuse, R117 ;  /* 0x00000075083f7220 */ /* 0x041fe20000400000 */
[----:B------:R-:W-:Y:S02]  /*ac80*/  IMAD.MOV.U32 R40, RZ, RZ, R86 ;  /* 0x000000ffff287224 */ /* 0x000fe400078e0056 */
[C---:B------:R-:W-:Y:S01]  /*ac90*/  FMUL R66, R8.reuse, R116 ;  /* 0x0000007408427220 */ /* 0x040fe20000400000 */
[----:B------:R-:W-:Y:S02]  /*aca0*/  IMAD.MOV.U32 R24, RZ, RZ, R87 ;  /* 0x000000ffff187224 */ /* 0x000fe400078e0057 */
[C---:B------:R-:W-:Y:S01]  /*acb0*/  FMUL R23, R8.reuse, R125 ;  /* 0x0000007d08177220 */ /* 0x040fe20000400000 */
        /* <DEDUP_REMOVED lines=14> */
[----:B------:R-:W-:Y:S01]  /*ada0*/  SHF.R.U32.HI R8, RZ, 0x5, R5 ;  /* 0x00000005ff087819 */ /* 0x000fe20000011605 */
[----:B------:R-:W-:Y:S01]  /*adb0*/  IMAD.MOV.U32 R108, RZ, RZ, R73 ;  /* 0x000000ffff6c7224 */ /* 0x000fe200078e0049 */
[----:B------:R-:W-:Y:S01]  /*adc0*/  FSETP.GEU.AND P5, PT, |R33|, 1.175494350822287508e-38, PT ;  /* 0x008000002100780b */ /* 0x000fe20003fae200 */
[----:B------:R-:W-:Y:S01]  /*add0*/  FFMA.FTZ R18, R13, 1.1920928955078125e-07, R18 ;  /* 0x340000000d127823 */ /* 0x000fe20000010012 */
[----:B------:R-:W-:Y:S01]  /*ade0*/  VIADD R73, R14, 0xc0cafb0d ;  /* 0xc0cafb0d0e497836 */ /* 0x000fe20000000000 */
[----:B------:R-:W-:Y:S01]  /*adf0*/  SGXT.U32 R13, R8, 0x3 ;  /* 0x00000003080d781a */ /* 0x000fe20000000000 */
[C---:B------:R-:W-:Y:S01]  /*ae00*/  FMUL R8, R33.reuse, 8388608 ;  /* 0x4b00000021087820 */ /* 0x040fe20000400000 */
[----:B------:R-:W-:Y:S01]  /*ae10*/  FSETP.GEU.AND P4, PT, R33, 1.175494350822287508e-38, PT ;  /* 0x008000002100780b */ /* 0x000fe20003f8e000 */
[----:B------:R-:W-:Y:S01]  /*ae20*/  IMAD.MOV.U32 R31, RZ, RZ, R32 ;  /* 0x000000ffff1f7224 */ /* 0x000fe200078e0020 */
[----:B------:R-:W-:Y:S01]  /*ae30*/  LOP3.LUT R73, R73, 0xff800000, RZ, 0xc0, !PT ;  /* 0xff80000049497812 */ /* 0x000fe200078ec0ff */
[----:B------:R-:W0:Y:S01]  /*ae40*/  LDC R12, c[0x0][0x3e8] ;  /* 0x0000fa00ff0c7b82 */ /* 0x000e220000000800 */
[----:B------:R-:W-:Y:S01]  /*ae50*/  FSEL R8, R8, R33, !P4 ;  /* 0x0000002108087208 */ /* 0x000fe20006000000 */
[----:B------:R-:W-:Y:S01]  /*ae60*/  @P1 FMUL R33, R33, 0.25 ;  /* 0x3e80000021211820 */ /* 0x000fe20000400000 */
[----:B------:R-:W-:Y:S01]  /*ae70*/  FSEL R20, RZ, -23, P3 ;  /* 0xc1b80000ff147808 */ /* 0x000fe20001800000 */
[----:B------:R-:W-:Y:S01]  /*ae80*/  @P1 FMUL R91, R91, 0.25 ;  /* 0x3e8000005b5b1820 */ /* 0x000fe20000400000 */
[----:B------:R-:W-:Y:S01]  /*ae90*/  I2FP.F32.S32 R11, R73 ;  /* 0x00000049000b7245 */ /* 0x000fe20000201400 */
[----:B------:R-:W-:Y:S01]  /*aea0*/  @!P5 FMUL R33, R33, 16777216 ;  /* 0x4b8000002121d820 */ /* 0x000fe20000400000 */
[----:B------:R-:W-:Y:S01]  /*aeb0*/  FSETP.GT.AND P2, PT, |R31|, 8.50705917302346158658e+37, PT ;  /* 0x7e8000001f00780b */ /* 0x000fe20003f44200 */
[----:B------:R-:W-:Y:S01]  /*aec0*/  @P1 FMUL R22, R22, 0.25 ;  /* 0x3e80000016161820 */ /* 0x000fe20000400000 */
[----:B------:R-:W-:Y:S01]  /*aed0*/  @P1 FMUL R24, R24, 0.25 ;  /* 0x3e80000018181820 */ /* 0x000fe20000400000 */
[----:B------:R-:W-:Y:S01]  /*aee0*/  FFMA.FTZ R20, R11, 1.1920928955078125e-07, R20 ;  /* 0x340000000b147823 */ /* 0x000fe20000010014 */
[----:B------:R-:W-:Y:S01]  /*aef0*/  @P1 FMUL R40, R40, 0.25 ;  /* 0x3e80000028281820 */ /* 0x000fe20000400000 */
[----:B------:R-:W1:Y:S01]  /*af00*/  MUFU.RCP R11, R33 ;  /* 0x00000021000b7308 */ /* 0x000e620000001000 */
        /* <DEDUP_REMOVED lines=12> */
[C---:B------:R-:W-:Y:S01]  /*afd0*/  FSETP.GEU.AND P1, PT, |R31|.reuse, 1.175494350822287508e-38, PT ;  /* 0x008000001f00780b */ /* 0x040fe20003f2e200 */
[C---:B------:R-:W-:Y:S01]  /*afe0*/  FMUL R16, R31.reuse, 8388608 ;  /* 0x4b0000001f107820 */ /* 0x040fe20000400000 */
[----:B------:R-:W-:Y:S01]  /*aff0*/  FSETP.GEU.AND P3, PT, R31, 1.175494350822287508e-38, PT ;  /* 0x008000001f00780b */ /* 0x000fe20003f6e000 */
[----:B------:R-:W-:Y:S01]  /*b000*/  @!P5 FMUL R91, R91, 16777216 ;  /* 0x4b8000005b5bd820 */ /* 0x000fe20000400000 */
[----:B------:R-:W-:Y:S01]  /*b010*/  @!P5 FMUL R22, R22, 16777216 ;  /* 0x4b8000001616d820 */ /* 0x000fe20000400000 */
[----:B------:R-:W-:Y:S01]  /*b020*/  @!P5 FMUL R24, R24, 16777216 ;  /* 0x4b8000001818d820 */ /* 0x000fe20000400000 */
[----:B------:R-:W-:Y:S01]  /*b030*/  FSEL R16, R16, R31, !P3 ;  /* 0x0000001f10107208 */ /* 0x000fe20005800000 */
[----:B------:R-:W-:Y:S01]  /*b040*/  @P2 FMUL R31, R31, 0.25 ;  /* 0x3e8000001f1f2820 */ /* 0x000fe20000400000 */
        /* <DEDUP_REMOVED lines=14> */
[C---:B-1----:R-:W-:Y:S01]  /*b130*/  FMUL R36, R11.reuse, R91 ;  /* 0x0000005b0b247220 */ /* 0x042fe20000400000 */
        /* <DEDUP_REMOVED lines=15> */
[----:B0-----:R-:W-:-:S02]  /*b230*/  IMAD R11, R13, R12, RZ ;  /* 0x0000000c0d0b7224 */ /* 0x001fc400078e02ff */
[----:B------:R-:W-:Y:S01]  /*b240*/  @P2 FMUL R42, R42, 0.25 ;  /* 0x3e8000002a2a2820 */ /* 0x000fe20000400000 */
[----:B------:R-:W0:Y:S01]  /*b250*/  MUFU.RCP R13, R31 ;  /* 0x0000001f000d7308 */ /* 0x000e220000001000 */
[----:B------:R-:W-:Y:S01]  /*b260*/  @P2 FMUL R60, R60, 0.25 ;  /* 0x3e8000003c3c2820 */ /* 0x000fe20000400000 */
[----:B------:R-:W-:Y:S02]  /*b270*/  VIADD R51, R16, 0xc0cafb0d ;  /* 0xc0cafb0d10337836 */ /* 0x000fe40000000000 */
        /* <DEDUP_REMOVED lines=15> */
[----:B------:R-:W-:-:S02]  /*b370*/  VIADD R49, R8, 0xc0cafb0d ;  /* 0xc0cafb0d08317836 */ /* 0x000fc40000000000 */
[----:B------:R-:W-:Y:S01]  /*b380*/  @!P1 FMUL R60, R60, 16777216 ;  /* 0x4b8000003c3c9820 */ /* 0x000fe20000400000 */
[----:B------:R-:W-:Y:S01]  /*b390*/  @!P1 FMUL R46, R46, 16777216 ;  /* 0x4b8000002e2e9820 */ /* 0x000fe20000400000 */
[----:B------:R-:W-:Y:S01]  /*b3a0*/  @!P1 FMUL R64, R64, 16777216 ;  /* 0x4b80000040409820 */ /* 0x000fe20000400000 */
        /* <DEDUP_REMOVED lines=13> */
[C---:B0-----:R-:W-:Y:S01]  /*b480*/  FMUL R41, R13.reuse, R42 ;  /* 0x0000002a0d297220 */ /* 0x041fe20000400000 */
[C---:B------:R-:W-:Y:S01]  /*b490*/  FMUL R27, R13.reuse, R60 ;  /* 0x0000003c0d1b7220 */ /* 0x040fe20000400000 */
[----:B------:R-:W-:Y:S01]  /*b4a0*/  FSEL R24, RZ, -23, P3 ;  /* 0xc1b80000ff187808 */ /* 0x000fe20001800000 */
[----:B------:R-:W-:Y:S01]  /*b4b0*/  FMUL R42, R13, R46 ;  /* 0x0000002e0d2a7220 */ /* 0x000fe20000400000 */
[----:B------:R-:W-:Y:S01]  /*b4c0*/  LOP3.LUT R49, R49, 0xff800000, RZ, 0xc0, !PT ;  /* 0xff80000031317812 */ /* 0x000fe200078ec0ff */
[C---:B------:R-:W-:Y:S01]  /*b4d0*/  FMUL R60, R13.reuse, R64 ;  /* 0x000000400d3c7220 */ /* 0x040fe20000400000 */
[----:B------:R-:W-:Y:S01]  /*b4e0*/  I2FP.F32.S32 R15, R51 ;  /* 0x00000033000f7245 */ /* 0x000fe20000201400 */
        /* <DEDUP_REMOVED lines=12> */
[C---:B------:R-:W-:Y:S01]  /*b5b0*/  IMAD R13, R12.reuse, 0x8, R11 ;  /* 0x000000080c0d7824 */ /* 0x040fe200078e020b */
[----:B------:R-:W-:Y:S01]  /*b5c0*/  FSEL R22, RZ, -23, P4 ;  /* 0xc1b80000ff167808 */ /* 0x000fe20002000000 */
[----:B------:R-:W-:Y:S01]  /*b5d0*/  FFMA.FTZ R24, R15, 1.1920928955078125e-07, R24 ;  /* 0x340000000f187823 */ /* 0x000fe20000010018 */
[----:B------:R-:W-:Y:S01]  /*b5e0*/  I2FP.F32.S32 R17, R49 ;  /* 0x0000003100117245 */ /* 0x000fe20000201400 */
[----:B------:R-:W-:Y:S01]  /*b5f0*/  IMAD R15, R12, 0x8, R13 ;  /* 0x000000080c0f7824 */ /* 0x000fe200078e020d */
[----:B------:R-:W-:Y:S01]  /*b600*/  F2FP.SATFINITE.E4M3.F32.PACK_AB_MERGE_C R34, R34, R19, RZ ;  /* 0x000000132222723e */ /* 0x000fe200048070ff */
[----:B------:R-:W-:Y:S01]  /*b610*/  IMAD.IADD R26, R9, 0x1, -R26 ;  /* 0x00000001091a7824 */ /* 0x000fe200078e0a1a */
[----:B------:R-:W-:Y:S01]  /*b620*/  F2FP.SATFINITE.E4M3.F32.PACK_AB_MERGE_C R76, R21, R76, RZ ;  /* 0x0000004c154c723e */ /* 0x000fe200048070ff */
[----:B------:R-:W-:Y:S01]  /*b630*/  FFMA.FTZ R22, R17, 1.1920928955078125e-07, R22 ;  /* 0x3400000011167823 */ /* 0x000fe20000010016 */
[----:B------:R-:W-:Y:S01]  /*b640*/  IMAD R17, R12, 0x8, R15 ;  /* 0x000000080c117824 */ /* 0x000fe200078e020f */
[----:B------:R-:W-:Y:S01]  /*b650*/  F2FP.SATFINITE.E4M3.F32.PACK_AB_MERGE_C R70, R23, R70, RZ ;  /* 0x000000461746723e */ /* 0x000fe200048070ff */
[----:B------:R-:W-:Y:S01]  /*b660*/  IMAD.IADD R51, R16, 0x1, -R51 ;  /* 0x0000000110337824 */ /* 0x000fe200078e0a33 */
[----:B------:R-:W-:Y:S01]  /*b670*/  F2FP.SATFINITE.E4M3.F32.PACK_AB_MERGE_C R30, R30, R25, RZ ;  /* 0x000000191e1e723e */ /* 0x000fe200048070ff */
[----:B------:R-:W-:Y:S01]  /*b680*/  IMAD R19, R12, 0x8, R17 ;  /* 0x000000080c137824 */ /* 0x000fe200078e0211 */
[----:B------:R-:W-:Y:S01]  /*b690*/  F2FP.SATFINITE.E4M3.F32.PACK_AB_MERGE_C R60, R27, R60, RZ ;  /* 0x0000003c1b3c723e */ /* 0x000fe200048070ff */
[----:B------:R-:W-:Y:S01]  /*b6a0*/  IMAD.IADD R49, R8, 0x1, -R49 ;  /* 0x0000000108317824 */ /* 0x000fe200078e0a31 */
[----:B------:R-:W-:Y:S01]  /*b6b0*/  F2FP.SATFINITE.E4M3.F32.PACK_AB_MERGE_C R54, R29, R54, RZ ;  /* 0x000000361d36723e */ /* 0x000fe200048070ff */
[----:B------:R-:W-:Y:S01]  /*b6c0*/  IMAD R21, R12, 0x8, R19 ;  /* 0x000000080c157824 */ /* 0x000fe200078e0213 */
[----:B------:R-:W-:Y:S01]  /*b6d0*/  F2FP.SATFINITE.E4M3.F32.PACK_AB_MERGE_C R50, R31, R50, RZ ;  /* 0x000000321f32723e */ /* 0x000fe200048070ff */
[----:B------:R-:W-:Y:S01]  /*b6e0*/  FADD R26, R26, -1 ;  /* 0xbf8000001a1a7421 */ /* 0x000fe20000000000 */
[----:B------:R-:W-:Y:S01]  /*b6f0*/  F2FP.SATFINITE.E4M3.F32.PACK_AB_MERGE_C R44, R33, R44, RZ ;  /* 0x0000002c212c723e */ /* 0x000fe200048070ff */
[C---:B------:R-:W-:Y:S01]  /*b700*/  IMAD R23, R12.reuse, 0x8, R21 ;  /* 0x000000080c177824 */ /* 0x040fe200078e0215 */
[----:B------:R-:W-:Y:S01]  /*b710*/  F2FP.SATFINITE.E4M3.F32.PACK_AB_MERGE_C R87, R87, R90, RZ ;  /* 0x0000005a5757723e */ /* 0x000fe200048070ff */
[----:B------:R-:W-:Y:S01]  /*b720*/  FADD R51, R51, -1 ;  /* 0xbf80000033337421 */ /* 0x000fe20000000000 */
[----:B------:R-:W-:Y:S01]  /*b730*/  F2FP.SATFINITE.E4M3.F32.PACK_AB_MERGE_C R83, R83, R86, RZ ;  /* 0x000000565353723e */ /* 0x000fe200048070ff */
[C---:B------:R-:W-:Y:S01]  /*b740*/  IMAD R25, R12.reuse, 0x8, R23 ;  /* 0x000000080c197824 */ /* 0x040fe200078e0217 */
[----:B------:R-:W-:Y:S01]  /*b750*/  F2FP.SATFINITE.E4M3.F32.PACK_AB_MERGE_C R79, R79, R82, RZ ;  /* 0x000000524f4f723e */ /* 0x000fe200048070ff */
[----:B------:R-:W0:Y:S01]  /*b760*/  S2R R194, SR_TID.X ;  /* 0x0000000000c27919 */ /* 0x000e220000002100 */
[----:B------:R-:W-:Y:S01]  /*b770*/  F2FP.SATFINITE.E4M3.F32.PACK_AB_MERGE_C R71, R71, R78, RZ ;  /* 0x0000004e4747723e */ /* 0x000fe200048070ff */
[C---:B------:R-:W-:Y:S01]  /*b780*/  IMAD R27, R12.reuse, 0x8, R25 ;  /* 0x000000080c1b7824 */ /* 0x040fe200078e0219 */
[----:B------:R-:W-:Y:S01]  /*b790*/  F2FP.SATFINITE.E4M3.F32.PACK_AB_MERGE_C R69, R69, R74, RZ ;  /* 0x0000004a4545723e */ /* 0x000fe200048070ff */
[----:B------:R-:W1:Y:S01]  /*b7a0*/  S2R R192, SR_CTAID.X ;  /* 0x0000000000c07919 */ /* 0x000e620000002500 */
[----:B------:R-:W-:Y:S01]  /*b7b0*/  F2FP.SATFINITE.E4M3.F32.PACK_AB_MERGE_C R45, R45, R48, RZ ;  /* 0x000000302d2d723e */ /* 0x000fe200048070ff */
[C---:B------:R-:W-:Y:S01]  /*b7c0*/  IMAD R29, R12.reuse, 0x8, R27 ;  /* 0x000000080c1d7824 */ /* 0x040fe200078e021b */
[----:B------:R-:W-:Y:S01]  /*b7d0*/  F2FP.SATFINITE.E4M3.F32.PACK_AB_MERGE_C R48, R35, R38, RZ ;  /* 0x000000262330723e */ /* 0x000fe200048070ff */
[----:B------:R-:W2:Y:S01]  /*b7e0*/  LDCU.64 UR4, c[0x0][0x3e0] ;  /* 0x00007c00ff0477ac */ /* 0x000ea20008000a00 */
[----:B------:R-:W-:Y:S01]  /*b7f0*/  F2FP.SATFINITE.E4M3.F32.PACK_AB_MERGE_C R66, R63, R66, RZ ;  /* 0x000000423f42723e */ /* 0x000fe200048070ff */
[C---:B------:R-:W-:Y:S01]  /*b800*/  IMAD R31, R12.reuse, 0x8, R29 ;  /* 0x000000080c1f7824 */ /* 0x040fe200078e021d */
[----:B------:R-:W-:Y:S01]  /*b810*/  F2FP.SATFINITE.E4M3.F32.PACK_AB_MERGE_C R59, R59, R62, RZ ;  /* 0x0000003e3b3b723e */ /* 0x000fe200048070ff */
[----:B------:R-:W-:Y:S01]  /*b820*/  IMAD.SHL.U32 R5, R5, 0x4, RZ ;  /* 0x0000000405057824 */ /* 0x000fe200078e00ff */
[----:B------:R-:W-:Y:S01]  /*b830*/  F2FP.SATFINITE.E4M3.F32.PACK_AB_MERGE_C R55, R55, R56, RZ ;  /* 0x000000383737723e */ /* 0x000fe200048070ff */
[----:B------:R-:W-:Y:S01]  /*b840*/  IMAD R33, R12, 0x8, R31 ;  /* 0x000000080c217824 */ /* 0x000fe200078e021f */
[----:B------:R-:W-:-:S02]  /*b850*/  F2FP.SATFINITE.E4M3.F32.PACK_AB_MERGE_C R85, R85, R88, RZ ;  /* 0x000000585555723e */ /* 0x000fc400048070ff */
[----:B------:R-:W-:Y:S01]  /*b860*/  LOP3.LUT R56, R87, 0xffff, RZ, 0xc0, !PT ;  /* 0x0000ffff57387812 */ /* 0x000fe200078ec0ff */
[----:B------:R-:W-:Y:S01]  /*b870*/  IMAD R35, R12, 0x8, R33 ;  /* 0x000000080c237824 */ /* 0x000fe200078e0221 */
[----:B------:R-:W-:Y:S02]  /*b880*/  LOP3.LUT R83, R83, 0xffff, RZ, 0xc0, !PT ;  /* 0x0000ffff53537812 */ /* 0x000fe400078ec0ff */
[----:B------:R-:W-:Y:S02]  /*b890*/  LOP3.LUT R63, R79, 0xffff, RZ, 0xc0, !PT ;  /* 0x0000ffff4f3f7812 */ /* 0x000fe400078ec0ff */
[----:B------:R-:W-:Y:S02]  /*b8a0*/  LOP3.LUT R91, R70, 0xffff, RZ, 0xc0, !PT ;  /* 0x0000ffff465b7812 */ /* 0x000fe400078ec0ff */
[----:B------:R-:W-:Y:S01]  /*b8b0*/  LOP3.LUT R71, R71, 0xffff, RZ, 0xc0, !PT ;  /* 0x0000ffff47477812 */ /* 0x000fe200078ec0ff */
[----:B--2---:R-:W-:Y:S01]  /*b8c0*/  UIMAD UR4, UR10, UR4, URZ ;  /* 0x000000040a0472a4 */ /* 0x004fe2000f8e02ff */
[----:B------:R-:W-:-:S02]  /*b8d0*/  LOP3.LUT R62, R69, 0xffff, RZ, 0xc0, !PT ;  /* 0x0000ffff453e7812 */ /* 0x000fc400078ec0ff */
[----:B------:R-:W-:Y:S02]  /*b8e0*/  F2FP.SATFINITE.E4M3.F32.PACK_AB_MERGE_C R81, R81, R84, RZ ;  /* 0x000000545151723e */ /* 0x000fe400048070ff */
[----:B------:R-:W-:Y:S02]  /*b8f0*/  F2FP.SATFINITE.E4M3.F32.PACK_AB_MERGE_C R77, R77, R80, RZ ;  /* 0x000000504d4d723e */ /* 0x000fe400048070ff */
[----:B------:R-:W-:Y:S02]  /*b900*/  F2FP.SATFINITE.E4M3.F32.PACK_AB_MERGE_C R61, R61, R64, RZ ;  /* 0x000000403d3d723e */ /* 0x000fe400048070ff */
[----:B------:R-:W-:Y:S02]  /*b910*/  F2FP.SATFINITE.E4M3.F32.PACK_AB_MERGE_C R43, R43, R46, RZ ;  /* 0x0000002e2b2b723e */ /* 0x000fe400048070ff */
[----:B------:R-:W-:Y:S02]  /*b920*/  F2FP.SATFINITE.E4M3.F32.PACK_AB_MERGE_C R41, R41, R42, RZ ;  /* 0x0000002a2929723e */ /* 0x000fe400048070ff */
[----:B------:R-:W-:Y:S01]  /*b930*/  F2FP.SATFINITE.E4M3.F32.PACK_AB_MERGE_C R40, R37, R40, RZ ;  /* 0x000000282528723e */ /* 0x000fe200048070ff */
[----:B------:R-:W-:Y:S01]  /*b940*/  IMAD R37, R12, 0x8, R35 ;  /* 0x000000080c257824 */ /* 0x000fe200078e0223 */
[----:B------:R-:W-:-:S02]  /*b950*/  F2FP.SATFINITE.E4M3.F32.PACK_AB_MERGE_C R57, R57, R58, RZ ;  /* 0x0000003a3939723e */ /* 0x000fc400048070ff */
[----:B------:R-:W-:Y:S02]  /*b960*/  F2FP.SATFINITE.E4M3.F32.PACK_AB_MERGE_C R52, R52, R53, RZ ;  /* 0x000000353434723e */ /* 0x000fe400048070ff */
[----:B------:R-:W-:Y:S02]  /*b970*/  F2FP.SATFINITE.E4M3.F32.PACK_AB_MERGE_C R32, R32, R47, RZ ;  /* 0x0000002f2020723e */ /* 0x000fe400048070ff */
[----:B------:R-:W-:Y:S02]  /*b980*/  F2FP.SATFINITE.E4M3.F32.PACK_AB_MERGE_C R65, R65, R68, RZ ;  /* 0x000000444141723e */ /* 0x000fe400048070ff */
[--C-:B------:R-:W-:Y:S02]  /*b990*/  PRMT R47, R63, 0x3340, R0.reuse ;  /* 0x000033403f2f7816 */ /* 0x100fe40000000000 */
[----:B------:R-:W-:Y:S02]  /*b9a0*/  PRMT R53, R91, 0x3340, R0 ;  /* 0x000033405b357816 */ /* 0x000fe40000000000 */
[----:B------:R-:W-:-:S02]  /*b9b0*/  PRMT R38, R56, 0x3340, R83 ;  /* 0x0000334038267816 */ /* 0x000fc40000000053 */
[----:B------:R-:W-:Y:S02]  /*b9c0*/  PRMT R42, R71, 0x3340, R62 ;  /* 0x00003340472a7816 */ /* 0x000fe4000000003e */
[----:B------:R-:W-:Y:S02]  /*b9d0*/  LOP3.LUT R58, R85, 0xffff, RZ, 0xc0, !PT ;  /* 0x0000ffff553a7812 */ /* 0x000fe400078ec0ff */
[----:B------:R-:W-:Y:S01]  /*b9e0*/  F2FP.SATFINITE.E4M3.F32.PACK_AB_MERGE_C R36, R36, R39, RZ ;  /* 0x000000272424723e */ /* 0x000fe200048070ff */
[----:B------:R-:W-:Y:S01]  /*b9f0*/  IMAD R39, R12, 0x8, R37 ;  /* 0x000000080c277824 */ /* 0x000fe200078e0225 */
[----:B------:R-:W-:Y:S02]  /*ba00*/  LOP3.LUT R81, R81, 0xffff, RZ, 0xc0, !PT ;  /* 0x0000ffff51517812 */ /* 0x000fe400078ec0ff */
[----:B------:R-:W-:Y:S02]  /*ba10*/  LOP3.LUT R69, R77, 0xffff, RZ, 0xc0, !PT ;  /* 0x0000ffff4d457812 */ /* 0x000fe400078ec0ff */
[----:B------:R-:W-:-:S02]  /*ba20*/  LOP3.LUT R61, R61, 0xffff, RZ, 0xc0, !PT ;  /* 0x0000ffff3d3d7812 */ /* 0x000fc400078ec0ff */
[----:B------:R-:W-:Y:S02]  /*ba30*/  LOP3.LUT R60, R60, 0xffff, RZ, 0xc0, !PT ;  /* 0x0000ffff3c3c7812 */ /* 0x000fe400078ec0ff */
[----:B------:R-:W-:Y:S02]  /*ba40*/  LOP3.LUT R85, R55, 0xffff, RZ, 0xc0, !PT ;  /* 0x0000ffff37557812 */ /* 0x000fe400078ec0ff */
[----:B------:R-:W-:Y:S01]  /*ba50*/  LOP3.LUT R103, R41, 0xffff, RZ, 0xc0, !PT ;  /* 0x0000ffff29677812 */ /* 0x000fe200078ec0ff */
[----:B------:R-:W-:Y:S01]  /*ba60*/  IMAD R41, R12, 0x8, R39 ;  /* 0x000000080c297824 */ /* 0x000fe200078e0227 */
[----:B------:R-:W-:Y:S02]  /*ba70*/  LOP3.LUT R68, R50, 0xffff, RZ, 0xc0, !PT ;  /* 0x0000ffff32447812 */ /* 0x000fe400078ec0ff */
[----:B------:R-:W-:Y:S02]  /*ba80*/  LOP3.LUT R93, R43, 0xffff, RZ, 0xc0, !PT ;  /* 0x0000ffff2b5d7812 */ /* 0x000fe400078ec0ff */
[----:B------:R-:W-:-:S02]  /*ba90*/  F2FP.SATFINITE.E4M3.F32.PACK_AB_MERGE_C R67, R67, R72, RZ ;  /* 0x000000484343723e */ /* 0x000fc400048070ff */
[----:B------:R-:W-:Y:S02]  /*baa0*/  F2FP.SATFINITE.E4M3.F32.PACK_AB_MERGE_C R28, R28, R75, RZ ;  /* 0x0000004b1c1c723e */ /* 0x000fe400048070ff */
[----:B------:R-:W-:Y:S02]  /*bab0*/  PRMT R75, R38, 0x5410, R47 ;  /* 0x00005410264b7816 */ /* 0x000fe4000000002f */
[----:B------:R-:W-:Y:S02]  /*bac0*/  PRMT R79, R42, 0x5410, R53 ;  /* 0x000054102a4f7816 */ /* 0x000fe40000000035 */
[--C-:B------:R-:W-:Y:S02]  /*bad0*/  PRMT R43, R85, 0x3340, R0.reuse ;  /* 0x00003340552b7816 */ /* 0x100fe40000000000 */
[--C-:B------:R-:W-:Y:S02]  /*bae0*/  PRMT R47, R103, 0x3340, R0.reuse ;  /* 0x00003340672f7816 */ /* 0x100fe40000000000 */
[----:B------:R-:W-:-:S02]  /*baf0*/  PRMT R53, R69, 0x3340, R0 ;  /* 0x0000334045357816 */ /* 0x000fc40000000000 */
[----:B------:R-:W-:Y:S02]  /*bb00*/  PRMT R38, R61, 0x3340, R60 ;  /* 0x000033403d267816 */ /* 0x000fe4000000003c */
[----:B------:R-:W-:Y:S02]  /*bb10*/  PRMT R42, R68, 0x3340, R93 ;  /* 0x00003340442a7816 */ /* 0x000fe4000000005d */
[----:B------:R-:W-:Y:S02]  /*bb20*/  PRMT R46, R58, 0x3340, R81 ;  /* 0x000033403a2e7816 */ /* 0x000fe40000000051 */
[----:B------:R-:W-:Y:S02]  /*bb30*/  LOP3.LUT R76, R76, 0xffff, RZ, 0xc0, !PT ;  /* 0x0000ffff4c4c7812 */ /* 0x000fe400078ec0ff */
[----:B------:R-:W-:Y:S02]  /*bb40*/  LOP3.LUT R89, R67, 0xffff, RZ, 0xc0, !PT ;  /* 0x0000ffff43597812 */ /* 0x000fe400078ec0ff */
[----:B------:R-:W-:-:S02]  /*bb50*/  LOP3.LUT R97, R65, 0xffff, RZ, 0xc0, !PT ;  /* 0x0000ffff41617812 */ /* 0x000fc400078ec0ff */
[----:B------:R-:W-:Y:S02]  /*bb60*/  LOP3.LUT R64, R59, 0xffff, RZ, 0xc0, !PT ;  /* 0x0000ffff3b407812 */ /* 0x000fe400078ec0ff */
[----:B------:R-:W-:Y:S02]  /*bb70*/  LOP3.LUT R101, R57, 0xffff, RZ, 0xc0, !PT ;  /* 0x0000ffff39657812 */ /* 0x000fe400078ec0ff */
[----:B------:R-:W-:Y:S02]  /*bb80*/  LOP3.LUT R109, R54, 0xffff, RZ, 0xc0, !PT ;  /* 0x0000ffff366d7812 */ /* 0x000fe400078ec0ff */
[----:B------:R-:W-:Y:S01]  /*bb90*/  PRMT R77, R38, 0x5410, R43 ;  /* 0x00005410264d7816 */ /* 0x000fe2000000002b */
[----:B------:R-:W-:Y:S01]  /*bba0*/  IMAD R43, R12, 0x8, R41 ;  /* 0x000000080c2b7824 */ /* 0x000fe200078e0229 */
[----:B------:R-:W-:Y:S02]  /*bbb0*/  PRMT R87, R42, 0x5410, R47 ;  /* 0x000054102a577816 */ /* 0x000fe4000000002f */
[----:B------:R-:W-:-:S02]  /*bbc0*/  PRMT R95, R46, 0x5410, R53 ;  /* 0x000054102e5f7816 */ /* 0x000fc40000000035 */
[----:B------:R-:W-:Y:S02]  /*bbd0*/  LOP3.LUT R113, R40, 0xffff, RZ, 0xc0, !PT ;  /* 0x0000ffff28717812 */ /* 0x000fe400078ec0ff */
[----:B------:R-:W-:Y:S01]  /*bbe0*/  LOP3.LUT R70, R45, 0xffff, RZ, 0xc0, !PT ;  /* 0x0000ffff2d467812 */ /* 0x000fe200078ec0ff */
[----:B------:R-:W-:Y:S01]  /*bbf0*/  IMAD R45, R12, 0x8, R43 ;  /* 0x000000080c2d7824 */ /* 0x000fe200078e022b */
[----:B------:R-:W-:Y:S02]  /*bc00*/  LOP3.LUT R111, R44, 0xffff, RZ, 0xc0, !PT ;  /* 0x0000ffff2c6f7812 */ /* 0x000fe400078ec0ff */
[--C-:B------:R-:W-:Y:S02]  /*bc10*/  PRMT R47, R97, 0x3340, R0.reuse ;  /* 0x00003340612f7816 */ /* 0x100fe40000000000 */
[----:B------:R-:W-:Y:S02]  /*bc20*/  PRMT R53, R109, 0x3340, R0 ;  /* 0x000033406d357816 */ /* 0x000fe40000000000 */
[----:B------:R-:W-:-:S02]  /*bc30*/  PRMT R38, R76, 0x3340, R89 ;  /* 0x000033404c267816 */ /* 0x000fc40000000059 */
[----:B------:R-:W-:Y:S02]  /*bc40*/  PRMT R40, R64, 0x3340, R101 ;  /* 0x0000334040287816 */ /* 0x000fe40000000065 */
[----:B------:R-:W-:Y:S02]  /*bc50*/  PRMT R55, R113, 0x3340, R0 ;  /* 0x0000334071377816 */ /* 0x000fe40000000000 */
[----:B------:R-:W-:Y:S02]  /*bc60*/  PRMT R42, R70, 0x3340, R111 ;  /* 0x00003340462a7816 */ /* 0x000fe4000000006f */
[----:B------:R-:W-:Y:S01]  /*bc70*/  PRMT R99, R38, 0x5410, R47 ;  /* 0x0000541026637816 */ /* 0x000fe2000000002f */
[----:B------:R-:W-:Y:S01]  /*bc80*/  IMAD R47, R12, 0x8, R45 ;  /* 0x000000080c2f7824 */ /* 0x000fe200078e022d */
[----:B------:R-:W-:Y:S02]  /*bc90*/  PRMT R105, R40, 0x5410, R53 ;  /* 0x0000541028697816 */ /* 0x000fe40000000035 */
[----:B------:R-:W-:Y:S01]  /*bca0*/  SHF.R.U32.HI R38, RZ, 0x8, R56 ;  /* 0x00000008ff267819 */ /* 0x000fe20000011638 */
[----:B------:R-:W-:Y:S01]  /*bcb0*/  IMAD R53, R12, 0x8, R47 ;  /* 0x000000080c357824 */ /* 0x000fe200078e022f */
[----:B------:R-:W-:-:S02]  /*bcc0*/  SHF.R.U32.HI R40, RZ, 0x8, R83 ;  /* 0x00000008ff287819 */ /* 0x000fc40000011653 */
[----:B------:R-:W-:Y:S02]  /*bcd0*/  PRMT R107, R42, 0x5410, R55 ;  /* 0x000054102a6b7816 */ /* 0x000fe40000000037 */
[----:B------:R-:W-:Y:S02]  /*bce0*/  SHF.R.U32.HI R42, RZ, 0x8, R63 ;  /* 0x00000008ff2a7819 */ /* 0x000fe4000001163f */
[----:B------:R-:W-:Y:S02]  /*bcf0*/  LOP3.LUT R40, R40, 0xffff, RZ, 0xc0, !PT ;  /* 0x0000ffff28287812 */ /* 0x000fe400078ec0ff */
[----:B------:R-:W-:Y:S02]  /*bd00*/  LOP3.LUT R55, R38, 0xffff, RZ, 0xc0, !PT ;  /* 0x0000ffff26377812 */ /* 0x000fe400078ec0ff */
[----:B------:R-:W-:Y:S02]  /*bd10*/  SHF.R.U32.HI R44, RZ, 0x8, R71 ;  /* 0x00000008ff2c7819 */ /* 0x000fe40000011647 */
[----:B------:R-:W-:-:S02]  /*bd20*/  SHF.R.U32.HI R46, RZ, 0x8, R62 ;  /* 0x00000008ff2e7819 */ /* 0x000fc4000001163e */
[----:B------:R-:W-:Y:S02]  /*bd30*/  LOP3.LUT R57, R42, 0xffff, RZ, 0xc0, !PT ;  /* 0x0000ffff2a397812 */ /* 0x000fe400078ec0ff */
[----:B------:R-:W-:Y:S01]  /*bd40*/  PRMT R50, R55, 0x3340, R40 ;  /* 0x0000334037327816 */ /* 0x000fe20000000028 */
[----:B------:R-:W-:Y:S01]  /*bd50*/  IMAD R55, R12, 0x8, R53 ;  /* 0x000000080c377824 */ /* 0x000fe200078e0235 */
[----:B------:R-:W-:Y:S02]  /*bd60*/  LOP3.LUT R46, R46, 0xffff, RZ, 0xc0, !PT ;  /* 0x0000ffff2e2e7812 */ /* 0x000fe400078ec0ff */
[----:B------:R-:W-:Y:S02]  /*bd70*/  LOP3.LUT R59, R44, 0xffff, RZ, 0xc0, !PT ;  /* 0x0000ffff2c3b7812 */ /* 0x000fe400078ec0ff */
[----:B------:R-:W-:Y:S02]  /*bd80*/  SHF.R.U32.HI R42, RZ, 0x8, R60 ;  /* 0x00000008ff2a7819 */ /* 0x000fe4000001163c */
[----:B------:R-:W-:-:S02]  /*bd90*/  SHF.R.U32.HI R40, RZ, 0x8, R61 ;  /* 0x00000008ff287819 */ /* 0x000fc4000001163d */
[----:B------:R-:W-:Y:S02]  /*bda0*/  SHF.R.U32.HI R38, RZ, 0x8, R91 ;  /* 0x00000008ff267819 */ /* 0x000fe4000001165b */
[----:B------:R-:W-:Y:S02]  /*bdb0*/  PRMT R54, R59, 0x3340, R46 ;  /* 0x000033403b367816 */ /* 0x000fe4000000002e */
[----:B------:R-:W-:Y:S02]  /*bdc0*/  SHF.R.U32.HI R44, RZ, 0x8, R85 ;  /* 0x00000008ff2c7819 */ /* 0x000fe40000011655 */
[----:B------:R-:W-:Y:S02]  /*bdd0*/  LOP3.LUT R42, R42, 0xffff, RZ, 0xc0, !PT ;  /* 0x0000ffff2a2a7812 */ /* 0x000fe400078ec0ff */
[----:B------:R-:W-:Y:S02]  /*bde0*/  LOP3.LUT R61, R40, 0xffff, RZ, 0xc0, !PT ;  /* 0x0000ffff283d7812 */ /* 0x000fe400078ec0ff */
[----:B------:R-:W-:Y:S01]  /*bdf0*/  PRMT R83, R57, 0x3340, R0 ;  /* 0x0000334039537816 */ /* 0x000fe20000000000 */
[----:B------:R-:W-:Y:S01]  /*be00*/  IMAD R57, R12, 0x8, R55 ;  /* 0x000000080c397824 */ /* 0x000fe200078e0237 */
[----:B------:R-:W-:-:S02]  /*be10*/  LOP3.LUT R59, R38, 0xffff, RZ, 0xc0, !PT ;  /* 0x0000ffff263b7812 */ /* 0x000fc400078ec0ff */
[----:B------:R-:W-:Y:S02]  /*be20*/  LOP3.LUT R63, R44, 0xffff, RZ, 0xc0, !PT ;  /* 0x0000ffff2c3f7812 */ /* 0x000fe400078ec0ff */
[----:B------:R-:W-:Y:S02]  /*be30*/  PRMT R56, R61, 0x3340, R42 ;  /* 0x000033403d387816 */ /* 0x000fe4000000002a */
[----:B------:R-:W-:Y:S01]  /*be40*/  PRMT R85, R59, 0x3340, R0 ;  /* 0x000033403b557816 */ /* 0x000fe20000000000 */
[C---:B------:R-:W-:Y:S01]  /*be50*/  IMAD R59, R12.reuse, 0x8, R57 ;  /* 0x000000080c3b7824 */ /* 0x040fe200078e0239 */
[----:B------:R-:W-:Y:S02]  /*be60*/  SHF.R.U32.HI R42, RZ, 0x8, R68 ;  /* 0x00000008ff2a7819 */ /* 0x000fe40000011644 */
[----:B------:R-:W-:Y:S01]  /*be70*/  SHF.R.U32.HI R44, RZ, 0x8, R93 ;  /* 0x00000008ff2c7819 */ /* 0x000fe2000001165d */
[----:B------:R-:W-:Y:S01]  /*be80*/  IMAD R61, R12, 0x8, R59 ;  /* 0x000000080c3d7824 */ /* 0x000fe200078e023b */
[----:B------:R-:W-:-:S02]  /*be90*/  SHF.R.U32.HI R38, RZ, 0x8, R58 ;  /* 0x00000008ff267819 */ /* 0x000fc4000001163a */
[----:B------:R-:W-:Y:S02]  /*bea0*/  SHF.R.U32.HI R40, RZ, 0x8, R81 ;  /* 0x00000008ff287819 */ /* 0x000fe40000011651 */
[----:B------:R-:W-:Y:S02]  /*beb0*/  PRMT R91, R63, 0x3340, R0 ;  /* 0x000033403f5b7816 */ /* 0x000fe40000000000 */
[----:B------:R-:W-:Y:S02]  /*bec0*/  SHF.R.U32.HI R46, RZ, 0x8, R103 ;  /* 0x00000008ff2e7819 */ /* 0x000fe40000011667 */
[----:B------:R-:W-:Y:S02]  /*bed0*/  LOP3.LUT R44, R44, 0xffff, RZ, 0xc0, !PT ;  /* 0x0000ffff2c2c7812 */ /* 0x000fe400078ec0ff */
[----:B------:R-:W-:Y:S02]  /*bee0*/  LOP3.LUT R63, R42, 0xffff, RZ, 0xc0, !PT ;  /* 0x0000ffff2a3f7812 */ /* 0x000fe400078ec0ff */
[----:B------:R-:W-:-:S02]  /*bef0*/  LOP3.LUT R40, R40, 0xffff, RZ, 0xc0, !PT ;  /* 0x0000ffff28287812 */ /* 0x000fc400078ec0ff */
[----:B------:R-:W-:Y:S02]  /*bf00*/  LOP3.LUT R67, R38, 0xffff, RZ, 0xc0, !PT ;  /* 0x0000ffff26437812 */ /* 0x000fe400078ec0ff */
[----:B------:R-:W-:Y:S02]  /*bf10*/  LOP3.LUT R65, R46, 0xffff, RZ, 0xc0, !PT ;  /* 0x0000ffff2e417812 */ /* 0x000fe400078ec0ff */
[----:B------:R-:W-:Y:S01]  /*bf20*/  PRMT R58, R63, 0x3340, R44 ;  /* 0x000033403f3a7816 */ /* 0x000fe2000000002c */
[C---:B------:R-:W-:Y:S01]  /*bf30*/  IMAD R63, R12.reuse, 0x8, R61 ;  /* 0x000000080c3f7824 */ /* 0x040fe200078e023d */
[----:B------:R-:W-:Y:S02]  /*bf40*/  SHF.R.U32.HI R38, RZ, 0x8, R69 ;  /* 0x00000008ff267819 */ /* 0x000fe40000011645 */
[----:B------:R-:W-:Y:S01]  /*bf50*/  PRMT R60, R67, 0x3340, R40 ;  /* 0x00003340433c7816 */ /* 0x000fe20000000028 */
[----:B------:R-:W-:Y:S01]  /*bf60*/  IMAD R67, R12, 0x8, R63 ;  /* 0x000000080c437824 */ /* 0x000fe200078e023f */
[----:B------:R-:W-:-:S02]  /*bf70*/  PRMT R93, R65, 0x3340, R0 ;  /* 0x00003340415d7816 */ /* 0x000fc40000000000 */
[----:B------:R-:W-:Y:S02]  /*bf80*/  SHF.R.U32.HI R42, RZ, 0x8, R89 ;  /* 0x00000008ff2a7819 */ /* 0x000fe40000011659 */
[----:B------:R-:W-:Y:S02]  /*bf90*/  SHF.R.U32.HI R40, RZ, 0x8, R76 ;  /* 0x00000008ff287819 */ /* 0x000fe4000001164c */
[----:B------:R-:W-:Y:S02]  /*bfa0*/  SHF.R.U32.HI R44, RZ, 0x8, R97 ;  /* 0x00000008ff2c7819 */ /* 0x000fe40000011661 */
[----:B------:R-:W-:Y:S02]  /*bfb0*/  LOP3.LUT R65, R38, 0xffff, RZ, 0xc0, !PT ;  /* 0x0000ffff26417812 */ /* 0x000fe400078ec0ff */
[----:B------:R-:W-:Y:S02]  /*bfc0*/  LOP3.LUT R42, R42, 0xffff, RZ, 0xc0, !PT ;  /* 0x0000ffff2a2a7812 */ /* 0x000fe400078ec0ff */
[----:B------:R-:W-:-:S02]  /*bfd0*/  LOP3.LUT R69, R40, 0xffff, RZ, 0xc0, !PT ;  /* 0x0000ffff28457812 */ /* 0x000fc400078ec0ff */
[----:B------:R-:W-:Y:S02]  /*bfe0*/  LOP3.LUT R71, R44, 0xffff, RZ, 0xc0, !PT ;  /* 0x0000ffff2c477812 */ /* 0x000fe400078ec0ff */
[----:B------:R-:W-:Y:S01]  /*bff0*/  PRMT R97, R65, 0x3340, R0 ;  /* 0x0000334041617816 */ /* 0x000fe20000000000 */
[C---:B------:R-:W-:Y:S01]  /*c000*/  IMAD R65, R12.reuse, 0x8, R67 ;  /* 0x000000080c417824 */ /* 0x040fe200078e0243 */
[----:B------:R-:W-:Y:S02]  /*c010*/  SHF.R.U32.HI R38, RZ, 0x8, R64 ;  /* 0x00000008ff267819 */ /* 0x000fe40000011640 */
[----:B------:R-:W-:Y:S02]  /*c020*/  SHF.R.U32.HI R40, RZ, 0x8, R101 ;  /* 0x00000008ff287819 */ /* 0x000fe40000011665 */
[----:B------:R-:W-:Y:S02]  /*c030*/  PRMT R62, R69, 0x3340, R42 ;  /* 0x00003340453e7816 */ /* 0x000fe4000000002a */
[----:B------:R-:W-:Y:S01]  /*c040*/  PRMT R103, R71, 0x3340, R0 ;  /* 0x0000334047677816 */ /* 0x000fe20000000000 */
[----:B------:R-:W-:Y:S01]  /*c050*/  IMAD R71, R12, 0x8, R65 ;  /* 0x000000080c477824 */ /* 0x000fe200078e0241 */
[----:B------:R-:W-:-:S02]  /*c060*/  LOP3.LUT R40, R40, 0xffff, RZ, 0xc0, !PT ;  /* 0x0000ffff28287812 */ /* 0x000fc400078ec0ff */
[----:B------:R-:W-:Y:S02]  /*c070*/  LOP3.LUT R69, R38, 0xffff, RZ, 0xc0, !PT ;  /* 0x0000ffff26457812 */ /* 0x000fe400078ec0ff */
[----:B------:R-:W-:Y:S02]  /*c080*/  LOP3.LUT R38, R34, 0xffff, RZ, 0xc0, !PT ;  /* 0x0000ffff22267812 */ /* 0x000fe400078ec0ff */
[----:B------:R-:W-:Y:S01]  /*c090*/  PRMT R40, R69, 0x3340, R40 ;  /* 0x0000334045287816 */ /* 0x000fe20000000028 */
[----:B------:R-:W-:Y:S01]  /*c0a0*/  IMAD R69, R12, 0x8, R71 ;  /* 0x000000080c457824 */ /* 0x000fe200078e0247 */
[----:B------:R-:W-:Y:S02]  /*c0b0*/  SHF.R.U32.HI R42, RZ, 0x8, R109 ;  /* 0x00000008ff2a7819 */ /* 0x000fe4000001166d */
[----:B------:R-:W-:Y:S02]  /*c0c0*/  LOP3.LUT R52, R52, 0xffff, RZ, 0xc0, !PT ;  /* 0x0000ffff34347812 */ /* 0x000fe400078ec0ff */
[----:B------:R-:W-:Y:S01]  /*c0d0*/  PRMT R80, R75, 0x4210, R38 ;  /* 0x000042104b507816 */ /* 0x000fe20000000026 */
[----:B------:R-:W-:Y:S01]  /*c0e0*/  IMAD R75, R12, 0x8, R69 ;  /* 0x000000080c4b7824 */ /* 0x000fe200078e0245 */
[----:B------:R-:W-:-:S02]  /*c0f0*/  SHF.R.U32.HI R44, RZ, 0x8, R70 ;  /* 0x00000008ff2c7819 */ /* 0x000fc40000011646 */
[----:B------:R-:W-:Y:S02]  /*c100*/  SHF.R.U32.HI R46, RZ, 0x8, R111 ;  /* 0x00000008ff2e7819 */ /* 0x000fe4000001166f */
[----:B------:R-:W-:Y:S02]  /*c110*/  LOP3.LUT R81, R42, 0xffff, RZ, 0xc0, !PT ;  /* 0x0000ffff2a517812 */ /* 0x000fe400078ec0ff */
[----:B------:R-:W-:Y:S02]  /*c120*/  LOP3.LUT R66, R66, 0xffff, RZ, 0xc0, !PT ;  /* 0x0000ffff42427812 */ /* 0x000fe400078ec0ff */
[----:B------:R-:W-:Y:S01]  /*c130*/  PRMT R86, R77, 0x4210, R52 ;  /* 0x000042104d567816 */ /* 0x000fe20000000034 */
[----:B------:R-:W-:Y:S01]  /*c140*/  IMAD R77, R12, 0x8, R75 ;  /* 0x000000080c4d7824 */ /* 0x000fe200078e024b */
[----:B------:R-:W-:Y:S02]  /*c150*/  LOP3.LUT R46, R46, 0xffff, RZ, 0xc0, !PT ;  /* 0x0000ffff2e2e7812 */ /* 0x000fe400078ec0ff */
[----:B------:R-:W-:-:S02]  /*c160*/  LOP3.LUT R89, R44, 0xffff, RZ, 0xc0, !PT ;  /* 0x0000ffff2c597812 */ /* 0x000fc400078ec0ff */
[----:B------:R-:W-:Y:S02]  /*c170*/  PRMT R109, R81, 0x3340, R0 ;  /* 0x00003340516d7816 */ /* 0x000fe40000000000 */
[----:B------:R-:W-:Y:S01]  /*c180*/  SHF.R.U32.HI R34, RZ, 0x8, R113 ;  /* 0x00000008ff227819 */ /* 0x000fe20000011671 */
[----:B------:R-:W-:Y:S01]  /*c190*/  IMAD.MOV.U32 R113, RZ, RZ, 0x3dc6b27f ;  /* 0x3dc6b27fff717424 */ /* 0x000fe200078e00ff */
[----:B------:R-:W-:Y:S01]  /*c1a0*/  PRMT R81, R79, 0x4210, R66 ;  /* 0x000042104f517816 */ /* 0x000fe20000000042 */
[----:B------:R-:W-:Y:S01]  /*c1b0*/  BAR.SYNC.DEFER_BLOCKING 0x0 ;  /* 0x0000000000007b1d */ /* 0x000fe20000010000 */
[----:B------:R-:W-:Y:S01]  /*c1c0*/  IMAD R79, R12, 0x8, R77 ;  /* 0x000000080c4f7824 */ /* 0x000fe200078e024d */
[----:B------:R-:W-:Y:S02]  /*c1d0*/  PRMT R46, R89, 0x3340, R46 ;  /* 0x00003340592e7816 */ /* 0x000fe4000000002e */
[----:B------:R-:W-:Y:S01]  /*c1e0*/  LOP3.LUT R89, R34, 0xffff, RZ, 0xc0, !PT ;  /* 0x0000ffff22597812 */ /* 0x000fe200078ec0ff */
[----:B------:R-:W-:Y:S01]  /*c1f0*/  IMAD.IADD R34, R14, 0x1, -R73 ;  /* 0x000000010e227824 */ /* 0x000fe200078e0a49 */
[----:B------:R-:W-:Y:S01]  /*c200*/  LOP3.LUT R48, R48, 0xffff, RZ, 0xc0, !PT ;  /* 0x0000ffff30307812 */ /* 0x000fe200078ec0ff */
[----:B------:R-:W-:Y:S01]  /*c210*/  IMAD R73, R12, 0x8, R79 ;  /* 0x000000080c497824 */ /* 0x000fe200078e024f */
[----:B------:R-:W-:Y:S01]  /*c220*/  PRMT R83, R50, 0x5410, R83 ;  /* 0x0000541032537816 */ /* 0x000fe20000000053 */
[----:B------:R-:W-:Y:S01]  /*c230*/  FADD R34, R34, -1 ;  /* 0xbf80000022227421 */ /* 0x000fe20000000000 */
[----:B------:R-:W-:-:S02]  /*c240*/  PRMT R87, R87, 0x4210, R48 ;  /* 0x0000421057577816 */ /* 0x000fc40000000030 */
[----:B------:R-:W-:Y:S02]  /*c250*/  PRMT R88, R83, 0x5210, R38 ;  /* 0x0000521053587816 */ /* 0x000fe40000000026 */
[----:B------:R-:W-:Y:S02]  /*c260*/  PRMT R91, R56, 0x5410, R91 ;  /* 0x00005410385b7816 */ /* 0x000fe4000000005b */
[----:B------:R-:W-:Y:S02]  /*c270*/  PRMT R93, R58, 0x5410, R93 ;  /* 0x000054103a5d7816 */ /* 0x000fe4000000005d */
[----:B------:R-:W-:Y:S02]  /*c280*/  PRMT R96, R91, 0x5210, R52 ;  /* 0x000052105b607816 */ /* 0x000fe40000000034 */
[----:B------:R-:W-:Y:S02]  /*c290*/  PRMT R101, R60, 0x5410, R97 ;  /* 0x000054103c657816 */ /* 0x000fe40000000061 */
[----:B------:R-:W-:Y:S01]  /*c2a0*/  PRMT R97, R93, 0x5210, R48 ;  /* 0x000052105d617816 */ /* 0x000fe20000000030 */
[----:B------:R2:W-:Y:S01]  /*c2b0*/  STS.64 [R10+UR11], R80 ;  /* 0x000000500a007988 */ /* 0x0005e20008000a0b */
[----:B------:R-:W-:-:S02]  /*c2c0*/  LOP3.LUT R28, R28, 0xffff, RZ, 0xc0, !PT ;  /* 0x0000ffff1c1c7812 */ /* 0x000fc400078ec0ff */
[----:B------:R-:W-:Y:S01]  /*c2d0*/  PRMT R111, R89, 0x3340, R0 ;  /* 0x00003340596f7816 */ /* 0x000fe20000000000 */
[----:B------:R3:W-:Y:S01]  /*c2e0*/  STS.64 [R10+UR11+0x80], R86 ;  /* 0x000080560a007988 */ /* 0x0007e20008000a0b */
[----:B------:R-:W-:Y:S02]  /*c2f0*/  PRMT R98, R95, 0x4210, R28 ;  /* 0x000042105f627816 */ /* 0x000fe4000000001c */
[----:B------:R-:W-:Y:S01]  /*c300*/  PRMT R89, R54, 0x5410, R85 ;  /* 0x0000541036597816 */ /* 0x000fe20000000055 */
[----:B------:R-:W-:Y:S01]  /*c310*/  STS.64 [R10+UR11+0x180], R96 ;  /* 0x000180600a007988 */ /* 0x000fe20008000a0b */
[----:B------:R-:W-:Y:S01]  /*c320*/  PRMT R103, R62, 0x5410, R103 ;  /* 0x000054103e677816 */ /* 0x000fe20000000067 */
[----:B------:R-:W-:Y:S01]  /*c330*/  FFMA.FTZ R85, R34, R113, -0.16845393180847167969 ;  /* 0xbe2c7f3022557423 */ /* 0x000fe20000010071 */
[----:B------:R-:W-:Y:S01]  /*c340*/  LOP3.LUT R30, R30, 0xffff, RZ, 0xc0, !PT ;  /* 0x0000ffff1e1e7812 */ /* 0x000fe200078ec0ff */
[----:B--2---:R-:W-:Y:S01]  /*c350*/  IMAD R81, R12, 0x8, R73 ;  /* 0x000000080c517824 */ /* 0x004fe200078e0249 */
[----:B------:R-:W-:Y:S01]  /*c360*/  PRMT R89, R89, 0x5210, R66 ;  /* 0x0000521059597816 */ /* 0x000fe20000000042 */
[----:B------:R-:W-:Y:S01]  /*c370*/  FFMA.FTZ R85, R34, R85, 0.1716887056827545166 ;  /* 0x3e2fcf2a22557423 */ /* 0x000fe20000010055 */
[----:B------:R-:W-:Y:S01]  /*c380*/  PRMT R100, R101, 0x5210, R28 ;  /* 0x0000521065647816 */ /* 0x000fe2000000001c */
[----:B------:R-:W-:Y:S01]  /*c390*/  IMAD R83, R12, 0x8, R81 ;  /* 0x000000080c537824 */ /* 0x000fe200078e0251 */
[--C-:B------:R-:W-:Y:S01]  /*c3a0*/  PRMT R101, R103, 0x5210, R30.reuse ;  /* 0x0000521067657816 */ /* 0x100fe2000000001e */
[----:B------:R2:W-:Y:S01]  /*c3b0*/  STS.64 [R10+UR11+0x100], R88 ;  /* 0x000100580a007988 */ /* 0x0005e20008000a0b */
[----:B------:R-:W-:Y:S01]  /*c3c0*/  LOP3.LUT R32, R32, 0xffff, RZ, 0xc0, !PT ;  /* 0x0000ffff20207812 */ /* 0x000fe200078ec0ff */
[----:B---3--:R-:W-:Y:S01]  /*c3d0*/  IMAD R87, R12, 0x8, R83 ;  /* 0x000000080c577824 */ /* 0x008fe200078e0253 */
[----:B------:R-:W-:Y:S01]  /*c3e0*/  LOP3.LUT R36, R36, 0xffff, RZ, 0xc0, !PT ;  /* 0x0000ffff24247812 */ /* 0x000fe200078ec0ff */
[----:B------:R-:W-:Y:S01]  /*c3f0*/  FADD R28, R49, -1 ;  /* 0xbf800000311c7421 */ /* 0x000fe20000000000 */
[----:B------:R-:W-:Y:S01]  /*c400*/  PRMT R115, R40, 0x5410, R109 ;  /* 0x0000541028737816 */ /* 0x000fe2000000006d */
[----:B------:R-:W-:Y:S01]  /*c410*/  IMAD R91, R12, 0x8, R87 ;  /* 0x000000080c5b7824 */ /* 0x000fe200078e0257 */
[----:B------:R-:W-:Y:S01]  /*c420*/  PRMT R99, R99, 0x4210, R30 ;  /* 0x0000421063637816 */ /* 0x000fe2000000001e */
[-C--:B------:R-:W-:Y:S01]  /*c430*/  FFMA.FTZ R49, R26, R113.reuse, -0.16845393180847167969 ;  /* 0xbe2c7f301a317423 */ /* 0x080fe20000010071 */
[----:B------:R-:W-:Y:S01]  /*c440*/  LOP3.LUT R30, R10, 0x40, RZ, 0x3c, !PT ;  /* 0x000000400a1e7812 */ /* 0x000fe200078e3cff */
[----:B------:R-:W-:Y:S01]  /*c450*/  IMAD R93, R12, 0x8, R91 ;  /* 0x000000080c5d7824 */ /* 0x000fe200078e025b */
[----:B------:R-:W-:Y:S01]  /*c460*/  PRMT R117, R46, 0x5410, R111 ;  /* 0x000054102e757816 */ /* 0x000fe2000000006f */
[----:B--2---:R-:W-:Y:S01]  /*c470*/  FFMA.FTZ R10, R51, R113, -0.16845393180847167969 ;  /* 0xbe2c7f30330a7423 */ /* 0x004fe20000010071 */
[----:B------:R-:W-:Y:S01]  /*c480*/  PRMT R88, R105, 0x4210, R32 ;  /* 0x0000421069587816 */ /* 0x000fe20000000020 */
[----:B------:R-:W-:Y:S01]  /*c490*/  IMAD R95, R12, 0x8, R93 ;  /* 0x000000080c5f7824 */ /* 0x000fe200078e025d */
[----:B------:R-:W-:Y:S01]  /*c4a0*/  PRMT R89, R107, 0x4210, R36 ;  /* 0x000042106b597816 */ /* 0x000fe20000000024 */
[----:B------:R-:W-:Y:S01]  /*c4b0*/  FFMA.FTZ R85, R34, R85, -0.17900948226451873779 ;  /* 0xbe374e4322557423 */ /* 0x000fe20000010055 */
[----:B------:R-:W-:Y:S01]  /*c4c0*/  FFMA.FTZ R49, R26, R49, 0.1716887056827545166 ;  /* 0x3e2fcf2a1a317423 */ /* 0x000fe20000010031 */
[----:B------:R-:W-:-:S02]  /*c4d0*/  IMAD R97, R12, 0x8, R95 ;  /* 0x000000080c617824 */ /* 0x000fc400078e025f */
[C---:B------:R-:W-:Y:S01]  /*c4e0*/  FFMA.FTZ R10, R51.reuse, R10, 0.1716887056827545166 ;  /* 0x3e2fcf2a330a7423 */ /* 0x040fe2000001000a */
[----:B------:R2:W-:Y:S01]  /*c4f0*/  STS.64 [R30+UR11+0x2080], R88 ;  /* 0x002080581e007988 */ /* 0x0005e20008000a0b */
[----:B------:R-:W-:Y:S01]  /*c500*/  FFMA.FTZ R85, R34, R85, 0.20512372255325317383 ;  /* 0x3e520bf422557423 */ /* 0x000fe20000010055 */
[----:B------:R-:W-:Y:S02]  /*c510*/  IMAD R103, R12, 0x8, R97 ;  /* 0x000000080c677824 */ /* 0x000fe400078e0261 */
[----:B------:R-:W-:Y:S01]  /*c520*/  FFMA.FTZ R49, R26, R49, -0.17900948226451873779 ;  /* 0xbe374e431a317423 */ /* 0x000fe20000010031 */
[C---:B------:R-:W-:Y:S01]  /*c530*/  FFMA.FTZ R10, R51.reuse, R10, -0.17900948226451873779 ;  /* 0xbe374e43330a7423 */ /* 0x040fe2000001000a */
[----:B------:R-:W-:Y:S01]  /*c540*/  FFMA.FTZ R85, R34, R85, -0.24046532809734344482 ;  /* 0xbe763c8b22557423 */ /* 0x000fe20000010055 */
[----:B------:R-:W-:Y:S02]  /*c550*/  IMAD R105, R12, 0x8, R103 ;  /* 0x000000080c697824 */ /* 0x000fe400078e0267 */
[----:B------:R-:W-:Y:S01]  /*c560*/  FFMA.FTZ R49, R26, R49, 0.20512372255325317383 ;  /* 0x3e520bf41a317423 */ /* 0x000fe20000010031 */
[----:B------:R-:W-:Y:S01]  /*c570*/  FFMA.FTZ R10, R51, R10, 0.20512372255325317383 ;  /* 0x3e520bf4330a7423 */ /* 0x000fe2000001000a */
[----:B------:R-:W-:Y:S01]  /*c580*/  FFMA.FTZ R85, R34, R85, 0.28857114911079406738 ;  /* 0x3e93bf9922557423 */ /* 0x000fe20000010055 */
[----:B------:R-:W-:-:S02]  /*c590*/  IMAD R107, R12, 0x8, R105 ;  /* 0x000000080c6b7824 */ /* 0x000fc400078e0269 */
[----:B------:R-:W-:Y:S01]  /*c5a0*/  FFMA.FTZ R49, R26, R49, -0.24046532809734344482 ;  /* 0xbe763c8b1a317423 */ /* 0x000fe20000010031 */
[----:B--2---:R-:W-:Y:S01]  /*c5b0*/  FFMA.FTZ R89, R28, R113, -0.16845393180847167969 ;  /* 0xbe2c7f301c597423 */ /* 0x004fe20000010071 */
[----:B------:R-:W-:Y:S01]  /*c5c0*/  FFMA.FTZ R85, R34, R85, -0.36067417263984680176 ;  /* 0xbeb8aa4922557423 */ /* 0x000fe20000010055 */
[----:B------:R-:W-:Y:S02]  /*c5d0*/  IMAD R109, R12, 0x8, R107 ;  /* 0x000000080c6d7824 */ /* 0x000fe400078e026b */
[----:B------:R-:W-:Y:S01]  /*c5e0*/  FFMA.FTZ R10, R51, R10, -0.24046532809734344482 ;  /* 0xbe763c8b330a7423 */ /* 0x000fe2000001000a */
[----:B------:R-:W-:Y:S01]  /*c5f0*/  FFMA.FTZ R89, R28, R89, 0.1716887056827545166 ;  /* 0x3e2fcf2a1c597423 */ /* 0x000fe20000010059 */
[----:B------:R-:W-:Y:S01]  /*c600*/  FFMA.FTZ R85, R34, R85, 0.48089820146560668945 ;  /* 0x3ef6384a22557423 */ /* 0x000fe20000010055 */
[----:B------:R-:W-:Y:S02]  /*c610*/  IMAD R111, R12, 0x8, R109 ;  /* 0x000000080c6f7824 */ /* 0x000fe400078e026d */
[----:B------:R-:W-:Y:S01]  /*c620*/  FFMA.FTZ R49, R26, R49, 0.28857114911079406738 ;  /* 0x3e93bf991a317423 */ /* 0x000fe20000010031 */
[----:B------:R-:W-:Y:S01]  /*c630*/  FFMA.FTZ R89, R28, R89, -0.17900948226451873779 ;  /* 0xbe374e431c597423 */ /* 0x000fe20000010059 */
[----:B------:R-:W-:Y:S01]  /*c640*/  FFMA.FTZ R85, R34, R85, -0.72134751081466674805 ;  /* 0xbf38aa3b22557423 */ /* 0x000fe20000010055 */
[----:B------:R-:W-:-:S02]  /*c650*/  IMAD R113, R12, 0x8, R111 ;  /* 0x000000080c717824 */ /* 0x000fc400078e026f */
[C---:B------:R-:W-:Y:S01]  /*c660*/  FFMA.FTZ R10, R51.reuse, R10, 0.28857114911079406738 ;  /* 0x3e93bf99330a7423 */ /* 0x040fe2000001000a */
[----:B------:R-:W-:Y:S01]  /*c670*/  FFMA.FTZ R49, R26, R49, -0.36067417263984680176 ;  /* 0xbeb8aa491a317423 */ /* 0x000fe20000010031 */
[----:B------:R-:W-:Y:S01]  /*c680*/  FMUL R85, R34, R85 ;  /* 0x0000005522557220 */ /* 0x000fe20000400000 */
[----:B------:R-:W-:Y:S02]  /*c690*/  IMAD R119, R12, 0x8, R113 ;  /* 0x000000080c777824 */ /* 0x000fe400078e0271 */
[----:B------:R-:W-:Y:S01]  /*c6a0*/  FFMA.FTZ R89, R28, R89, 0.20512372255325317383 ;  /* 0x3e520bf41c597423 */ /* 0x000fe20000010059 */
[----:B------:R-:W-:Y:S01]  /*c6b0*/  FFMA.FTZ R10, R51, R10, -0.36067417263984680176 ;  /* 0xbeb8aa49330a7423 */ /* 0x000fe2000001000a */
[----:B------:R-:W-:Y:S01]  /*c6c0*/  FMUL R85, R34, R85 ;  /* 0x0000005522557220 */ /* 0x000fe20000400000 */
[----:B------:R-:W-:Y:S02]  /*c6d0*/  IMAD R123, R12, 0x8, R119 ;  /* 0x000000080c7b7824 */ /* 0x000fe400078e0277 */
[----:B------:R-:W-:Y:S01]  /*c6e0*/  FFMA.FTZ R49, R26, R49, 0.48089820146560668945 ;  /* 0x3ef6384a1a317423 */ /* 0x000fe20000010031 */
[----:B------:R-:W-:Y:S01]  /*c6f0*/  FFMA.FTZ R89, R28, R89, -0.24046532809734344482 ;  /* 0xbe763c8b1c597423 */ /* 0x000fe20000010059 */
[----:B------:R-:W-:Y:S01]  /*c700*/  FFMA.FTZ R85, R34, 1.4426950216293334961, R85 ;  /* 0x3fb8aa3b22557823 */ /* 0x000fe20000010055 */
[----:B------:R-:W-:-:S02]  /*c710*/  IMAD R125, R12, 0x8, R123 ;  /* 0x000000080c7d7824 */ /* 0x000fc400078e027b */
[C---:B------:R-:W-:Y:S01]  /*c720*/  FFMA.FTZ R10, R51.reuse, R10, 0.48089820146560668945 ;  /* 0x3ef6384a330a7423 */ /* 0x040fe2000001000a */
[----:B------:R-:W-:Y:S01]  /*c730*/  FFMA.FTZ R49, R26, R49, -0.72134751081466674805 ;  /* 0xbf38aa3b1a317423 */ /* 0x000fe20000010031 */
[----:B------:R-:W-:Y:S01]  /*c740*/  FADD R72, R20, R85 ;  /* 0x0000005514487221 */ /* 0x000fe20000000000 */
[----:B------:R-:W-:Y:S01]  /*c750*/  IMAD R133, R12, 0x8, R125 ;  /* 0x000000080c857824 */ /* 0x000fe200078e027d */
[----:B------:R-:W2:Y:S01]  /*c760*/  LDC.64 R84, c[0x0][0x398] ;  /* 0x0000e600ff547b82 */ /* 0x000ea20000000a00 */
[----:B------:R-:W-:Y:S01]  /*c770*/  FFMA.FTZ R89, R28, R89, 0.28857114911079406738 ;  /* 0x3e93bf991c597423 */ /* 0x000fe20000010059 */
[----:B------:R-:W-:Y:S01]  /*c780*/  FFMA.FTZ R10, R51, R10, -0.72134751081466674805 ;  /* 0xbf38aa3b330a7423 */ /* 0x000fe2000001000a */
[----:B------:R-:W-:Y:S02]  /*c790*/  IMAD R135, R12, 0x8, R133 ;  /* 0x000000080c877824 */ /* 0x000fe400078e0285 */
[----:B------:R-:W-:Y:S01]  /*c7a0*/  FMUL R49, R26, R49 ;  /* 0x000000311a317220 */ /* 0x000fe20000400000 */
[----:B------:R-:W-:Y:S01]  /*c7b0*/  ISETP.GE.U32.AND P1, PT, R14, 0x7f800000, PT ;  /* 0x7f8000000e00780c */ /* 0x000fe20003f26070 */
[----:B------:R-:W-:Y:S01]  /*c7c0*/  FFMA.FTZ R89, R28, R89, -0.36067417263984680176 ;  /* 0xbeb8aa491c597423 */ /* 0x000fe20000010059 */
[----:B------:R-:W-:Y:S01]  /*c7d0*/  IMAD R137, R12, 0x8, R135 ;  /* 0x000000080c897824 */ /* 0x000fe200078e0287 */
[----:B------:R-:W-:Y:S01]  /*c7e0*/  ISETP.GE.U32.AND P6, PT, R9, 0x7f800000, PT ;  /* 0x7f8000000900780c */ /* 0x000fe20003fc6070 */
[C---:B------:R-:W-:Y:S01]  /*c7f0*/  FMUL R10, R51.reuse, R10 ;  /* 0x0000000a330a7220 */ /* 0x040fe20000400000 */
[----:B------:R-:W-:Y:S01]  /*c800*/  FMUL R49, R26, R49 ;  /* 0x000000311a317220 */ /* 0x000fe20000400000 */
[----:B------:R-:W-:Y:S01]  /*c810*/  IMAD R139, R12, 0x8, R137 ;  /* 0x000000080c8b7824 */ /* 0x000fe200078e0289 */
[----:B------:R-:W-:Y:S01]  /*c820*/  ISETP.GE.U32.AND P4, PT, R16, 0x7f800000, PT ;  /* 0x7f8000001000780c */ /* 0x000fe20003f86070 */
[----:B------:R-:W-:Y:S01]  /*c830*/  FFMA.FTZ R89, R28, R89, 0.48089820146560668945 ;  /* 0x3ef6384a1c597423 */ /* 0x000fe20000010059 */
[----:B------:R-:W-:Y:S01]  /*c840*/  FMUL R10, R51, R10 ;  /* 0x0000000a330a7220 */ /* 0x000fe20000400000 */
[----:B------:R-:W-:-:S02]  /*c850*/  IMAD R141, R12, 0x8, R139 ;  /* 0x000000080c8d7824 */ /* 0x000fc400078e028b */
[----:B------:R-:W-:Y:S01]  /*c860*/  FFMA.FTZ R49, R26, 1.4426950216293334961, R49 ;  /* 0x3fb8aa3b1a317823 */ /* 0x000fe20000010031 */
[----:B0-----:R-:W-:Y:S01]  /*c870*/  LOP3.LUT R194, R194, 0x1f, RZ, 0xc0, !PT ;  /* 0x0000001fc2c27812 */ /* 0x001fe200078ec0ff */
[----:B------:R-:W-:Y:S01]  /*c880*/  FFMA.FTZ R89, R28, R89, -0.72134751081466674805 ;  /* 0xbf38aa3b1c597423 */ /* 0x000fe20000010059 */
[----:B------:R-:W-:Y:S02]  /*c890*/  IMAD R143, R12, 0x8, R141 ;  /* 0x000000080c8f7824 */ /* 0x000fe400078e028d */
[----:B------:R-:W-:Y:S01]  /*c8a0*/  FFMA.FTZ R51, R51, 1.4426950216293334961, R10 ;  /* 0x3fb8aa3b33337823 */ /* 0x000fe2000001000a */
[----:B------:R-:W-:Y:S01]  /*c8b0*/  FADD R82, R18, R49 ;  /* 0x0000003112527221 */ /* 0x000fe20000000000 */
[----:B------:R-:W-:Y:S01]  /*c8c0*/  ISETP.GE.U32.AND P5, PT, R8, 0x7f800000, PT ;  /* 0x7f8000000800780c */ /* 0x000fe20003fa6070 */
[----:B------:R-:W-:Y:S02]  /*c8d0*/  IMAD R145, R12, 0x8, R143 ;  /* 0x000000080c917824 */ /* 0x000fe400078e028f */
[----:B------:R-:W-:Y:S01]  /*c8e0*/  FMUL R89, R28, R89 ;  /* 0x000000591c597220 */ /* 0x000fe20000400000 */
[----:B------:R-:W-:Y:S01]  /*c8f0*/  @P1 IMAD.MOV.U32 R49, RZ, RZ, 0x7f800000 ;  /* 0x7f800000ff311424 */ /* 0x000fe200078e00ff */
[----:B------:R-:W-:Y:S01]  /*c900*/  FSETP.NEU.AND P2, PT, R9, RZ, PT ;  /* 0x000000ff0900720b */ /* 0x000fe20003f4d000 */
[----:B------:R-:W-:-:S02]  /*c910*/  IMAD R149, R12, 0x8, R145 ;  /* 0x000000080c957824 */ /* 0x000fc400078e0291 */
[----:B------:R-:W-:Y:S01]  /*c920*/  FMUL R89, R28, R89 ;  /* 0x000000591c597220 */ /* 0x000fe20000400000 */
[----:B------:R-:W-:Y:S02]  /*c930*/  @P6 IMAD.MOV.U32 R10, RZ, RZ, 0x7f800000 ;  /* 0x7f800000ff0a6424 */ /* 0x000fe400078e00ff */
[----:B------:R-:W-:Y:S01]  /*c940*/  @P1 FFMA.FTZ R72, R14, R49, +INF ;  /* 0x7f8000000e481423 */ /* 0x000fe20000010031 */
[----:B------:R-:W-:Y:S02]  /*c950*/  IMAD R151, R12, 0x8, R149 ;  /* 0x000000080c977824 */ /* 0x000fe400078e0295 */
[----:B------:R-:W-:Y:S01]  /*c960*/  FADD R80, R24, R51 ;  /* 0x0000003318507221 */ /* 0x000fe20000000000 */
[----:B-1----:R-:W-:Y:S02]  /*c970*/  IMAD R192, R192, 0x20, R194 ;  /* 0x00000020c0c07824 */ /* 0x002fe400078e02c2 */
[----:B------:R-:W-:Y:S01]  /*c980*/  @P6 FFMA.FTZ R82, R9, R10, +INF ;  /* 0x7f80000009526423 */ /* 0x000fe2000001000a */
[----:B------:R-:W-:-:S02]  /*c990*/  IMAD R157, R12, 0x8, R151 ;  /* 0x000000080c9d7824 */ /* 0x000fc400078e0297 */
[----:B------:R-:W-:Y:S01]  /*c9a0*/  FFMA.FTZ R89, R28, 1.4426950216293334961, R89 ;  /* 0x3fb8aa3b1c597823 */ /* 0x000fe20000010059 */
[----:B------:R-:W-:Y:S01]  /*c9b0*/  @P4 IMAD.MOV.U32 R49, RZ, RZ, 0x7f800000 ;  /* 0x7f800000ff314424 */ /* 0x000fe200078e00ff */
[----:B------:R-:W-:Y:S01]  /*c9c0*/  FSETP.NEU.AND P3, PT, R14, RZ, PT ;  /* 0x000000ff0e00720b */ /* 0x000fe20003f6d000 */
[----:B------:R-:W-:Y:S02]  /*c9d0*/  IMAD R159, R12, 0x8, R157 ;  /* 0x000000080c9f7824 */ /* 0x000fe400078e029d */
[----:B------:R-:W-:Y:S01]  /*c9e0*/  FADD R86, R22, R89 ;  /* 0x0000005916567221 */ /* 0x000fe20000000000 */
[----:B------:R-:W-:Y:S02]  /*c9f0*/  IMAD R9, R192, UR5, RZ ;  /* 0x00000005c0097c24 */ /* 0x000fe4000f8e02ff */
[----:B------:R-:W-:Y:S01]  /*ca00*/  @P4 FFMA.FTZ R80, R16, R49, +INF ;  /* 0x7f80000010504423 */ /* 0x000fe20000010031 */
[C---:B------:R-:W-:Y:S01]  /*ca10*/  IMAD R161, R12.reuse, 0x8, R159 ;  /* 0x000000080ca17824 */ /* 0x040fe200078e029f */
[----:B------:R-:W-:Y:S01]  /*ca20*/  USHF.R.S32.HI UR5, URZ, 0x1f, UR4 ;  /* 0x0000001fff057899 */ /* 0x000fe20008011404 */
[----:B------:R-:W-:Y:S01]  /*ca30*/  @P5 IMAD.MOV.U32 R51, RZ, RZ, 0x7f800000 ;  /* 0x7f800000ff335424 */ /* 0x000fe200078e00ff */
[----:B--2---:R-:W-:Y:S01]  /*ca40*/  IADD3 R142, P4, P6, R9, UR4, R84 ;  /* 0x00000004098e7c10 */ /* 0x004fe2000fe9e054 */
[----:B------:R-:W-:Y:S01]  /*ca50*/  IMAD R163, R12, 0x8, R161 ;  /* 0x000000080ca37824 */ /* 0x000fe200078e02a1 */
[----:B------:R-:W-:Y:S01]  /*ca60*/  SHF.R.S32.HI R10, RZ, 0x1f, R9 ;  /* 0x0000001fff0a7819 */ /* 0x000fe20000011409 */
[----:B------:R-:W-:Y:S01]  /*ca70*/  @P5 FFMA.FTZ R86, R8, R51, +INF ;  /* 0x7f80000008565423 */ /* 0x000fe20000010033 */
[-C--:B------:R-:W-:Y:S01]  /*ca80*/  IADD3 R14, P5, PT, R15, R142.reuse, RZ ;  /* 0x0000008e0f0e7210 */ /* 0x080fe20007fbe0ff */
[----:B------:R-:W-:Y:S01]  /*ca90*/  IMAD R9, R12, 0x8, R163 ;  /* 0x000000080c097824 */ /* 0x000fe200078e02a3 */
[----:B------:R-:W-:Y:S01]  /*caa0*/  IADD3.X R164, PT, PT, R10, UR5, R85, P4, P6 ;  /* 0x000000050aa47c10 */ /* 0x000fe2000a7ec455 */
[----:B------:R-:W-:Y:S01]  /*cab0*/  STS.64 [R30+UR11+0x2000], R98 ;  /* 0x002000621e007988 */ /* 0x000fe20008000a0b */
[-C--:B------:R-:W-:Y:S01]  /*cac0*/  IADD3 R10, P4, PT, R11, R142.reuse, RZ ;  /* 0x0000008e0b0a7210 */ /* 0x080fe20007f9e0ff */
[----:B------:R-:W-:Y:S01]  /*cad0*/  IMAD R162, R12, 0x8, R9 ;  /* 0x000000080ca27824 */ /* 0x000fe200078e0209 */
[----:B------:R-:W-:Y:S01]  /*cae0*/  IADD3 R12, P6, PT, R13, R142, RZ ;  /* 0x0000008e0d0c7210 */ /* 0x000fe20007fde0ff */
[----:B------:R-:W-:Y:S01]  /*caf0*/  STS.64 [R30+UR11+0x2100], R100 ;  /* 0x002100641e007988 */ /* 0x000fe20008000a0b */
[----:B------:R-:W-:Y:S01]  /*cb00*/  FSETP.NEU.AND P1, PT, R16, RZ, PT ;  /* 0x000000ff1000720b */ /* 0x000fe20003f2d000 */
[----:B------:R-:W0:Y:S01]  /*cb10*/  LDCU UR4, c[0x0][0x3ec] ;  /* 0x00007d80ff0477ac */ /* 0x000e220008000800 */
[----:B------:R-:W-:-:S02]  /*cb20*/  LEA.HI.X.SX32 R11, R11, R164, 0x1, P4 ;  /* 0x000000a40b0b7211 */ /* 0x000fc400020f0eff */
[----:B------:R-:W-:Y:S02]  /*cb30*/  LEA.HI.X.SX32 R13, R13, R164, 0x1, P6 ;  /* 0x000000a40d0d7211 */ /* 0x000fe400030f0eff */
[-C--:B------:R-:W-:Y:S02]  /*cb40*/  IADD3 R16, P4, PT, R17, R142.reuse, RZ ;  /* 0x0000008e11107210 */ /* 0x080fe40007f9e0ff */
[----:B------:R-:W-:Y:S02]  /*cb50*/  IADD3 R18, P6, PT, R19, R142, RZ ;  /* 0x0000008e13127210 */ /* 0x000fe40007fde0ff */
[----:B------:R-:W-:Y:S02]  /*cb60*/  LEA.HI.X.SX32 R15, R15, R164, 0x1, P5 ;  /* 0x000000a40f0f7211 */ /* 0x000fe400028f0eff */
[----:B------:R-:W-:Y:S02]  /*cb70*/  IADD3 R20, P5, PT, R21, R142, RZ ;  /* 0x0000008e15147210 */ /* 0x000fe40007fbe0ff */
[----:B------:R-:W-:-:S02]  /*cb80*/  PRMT R48, R115, 0x5210, R32 ;  /* 0x0000521073307816 */ /* 0x000fc40000000020 */
[----:B------:R-:W-:Y:S02]  /*cb90*/  PRMT R49, R117, 0x5210, R36 ;  /* 0x0000521075317816 */ /* 0x000fe40000000024 */
[-C--:B------:R-:W-:Y:S01]  /*cba0*/  LEA.HI.X.SX32 R17, R17, R164.reuse, 0x1, P4 ;  /* 0x000000a411117211 */ /* 0x080fe200020f0eff */
[----:B0-----:R-:W-:Y:S01]  /*cbb0*/  UIMAD UR4, UR10, UR4, URZ ;  /* 0x000000040a0472a4 */ /* 0x001fe2000f8e02ff */
[----:B------:R-:W-:Y:S01]  /*cbc0*/  LEA.HI.X.SX32 R19, R19, R164, 0x1, P6 ;  /* 0x000000a413137211 */ /* 0x000fe200030f0eff */
[----:B------:R0:W-:Y:S01]  /*cbd0*/  STS.64 [R30+UR11+0x2180], R48 ;  /* 0x002180301e007988 */ /* 0x0001e20008000a0b */
[----:B------:R-:W-:Y:S01]  /*cbe0*/  BAR.SYNC.DEFER_BLOCKING 0x0 ;  /* 0x0000000000007b1d */ /* 0x000fe20000010000 */
[-C--:B------:R-:W-:Y:S01]  /*cbf0*/  IADD3 R22, P4, PT, R23, R142.reuse, RZ ;  /* 0x0000008e17167210 */ /* 0x080fe20007f9e0ff */
[----:B------:R-:W-:Y:S01]  /*cc00*/  USHF.L.U32 UR6, UR4, 0x2, URZ ;  /* 0x0000000204067899 */ /* 0x000fe200080006ff */
[----:B------:R-:W-:Y:S01]  /*cc10*/  IADD3 R24, P6, PT, R25, R142, RZ ;  /* 0x0000008e19187210 */ /* 0x000fe20007fde0ff */
[----:B------:R-:W-:Y:S01]  /*cc20*/  UIMAD.WIDE UR4, UR4, 0x4, URZ ;  /* 0x00000004040478a5 */ /* 0x000fe2000f8e02ff */
[----:B------:R-:W-:-:S02]  /*cc30*/  LEA.HI.X.SX32 R21, R21, R164, 0x1, P5 ;  /* 0x000000a415157211 */ /* 0x000fc400028f0eff */
[----:B------:R-:W-:Y:S02]  /*cc40*/  IADD3 R26, P5, PT, R27, R142, RZ ;  /* 0x0000008e1b1a7210 */ /* 0x000fe40007fbe0ff */
[-C--:B------:R-:W-:Y:S02]  /*cc50*/  LEA.HI.X.SX32 R23, R23, R164.reuse, 0x1, P4 ;  /* 0x000000a417177211 */ /* 0x080fe400020f0eff */
[----:B------:R-:W-:Y:S02]  /*cc60*/  LEA.HI.X.SX32 R25, R25, R164, 0x1, P6 ;  /* 0x000000a419197211 */ /* 0x000fe400030f0eff */
[-C--:B------:R-:W-:Y:S02]  /*cc70*/  IADD3 R28, P4, PT, R29, R142.reuse, RZ ;  /* 0x0000008e1d1c7210 */ /* 0x080fe40007f9e0ff */
[----:B0-----:R-:W-:Y:S02]  /*cc80*/  IADD3 R30, P6, PT, R31, R142, RZ ;  /* 0x0000008e1f1e7210 */ /* 0x001fe40007fde0ff */
[----:B------:R-:W-:-:S02]  /*cc90*/  LEA.HI.X.SX32 R27, R27, R164, 0x1, P5 ;  /* 0x000000a41b1b7211 */ /* 0x000fc400028f0eff */
[----:B------:R-:W-:Y:S02]  /*cca0*/  IADD3 R32, P5, PT, R33, R142, RZ ;  /* 0x0000008e21207210 */ /* 0x000fe40007fbe0ff */
[-C--:B------:R-:W-:Y:S02]  /*ccb0*/  LEA.HI.X.SX32 R29, R29, R164.reuse, 0x1, P4 ;  /* 0x000000a41d1d7211 */ /* 0x080fe400020f0eff */
[----:B------:R-:W-:Y:S01]  /*ccc0*/  LEA.HI.X.SX32 R31, R31, R164, 0x1, P6 ;  /* 0x000000a41f1f7211 */ /* 0x000fe200030f0eff */
[----:B------:R-:W0:Y:S01]  /*ccd0*/  LDS.64 R114, [R6+UR11] ;  /* 0x0000000b06727984 */ /* 0x000e220008000a00 */
[-C--:B------:R-:W-:Y:S02]  /*cce0*/  IADD3 R34, P4, PT, R35, R142.reuse, RZ ;  /* 0x0000008e23227210 */ /* 0x080fe40007f9e0ff */
[----:B------:R-:W-:Y:S02]  /*ccf0*/  IADD3 R36, P6, PT, R37, R142, RZ ;  /* 0x0000008e25247210 */ /* 0x000fe40007fde0ff */
[----:B------:R-:W-:-:S02]  /*cd00*/  LEA.HI.X.SX32 R33, R33, R164, 0x1, P5 ;  /* 0x000000a421217211 */ /* 0x000fc400028f0eff */
[----:B------:R-:W-:Y:S02]  /*cd10*/  IADD3 R38, P5, PT, R39, R142, RZ ;  /* 0x0000008e27267210 */ /* 0x000fe40007fbe0ff */
[-C--:B------:R-:W-:Y:S02]  /*cd20*/  LEA.HI.X.SX32 R35, R35, R164.reuse, 0x1, P4 ;  /* 0x000000a423237211 */ /* 0x080fe400020f0eff */
[----:B------:R-:W-:Y:S02]  /*cd30*/  LEA.HI.X.SX32 R37, R37, R164, 0x1, P6 ;  /* 0x000000a425257211 */ /* 0x000fe400030f0eff */
        /* <DEDUP_REMOVED lines=24> */
[----:B------:R-:W-:Y:S02]  /*cec0*/  IADD3 R66, P6, PT, R69, R142, RZ ;  /* 0x0000008e45427210 */ /* 0x000fe40007fde0ff */
[----:B------:R-:W-:Y:S02]  /*ced0*/  LEA.HI.X.SX32 R63, R65, R164, 0x1, P5 ;  /* 0x000000a4413f7211 */ /* 0x000fe400028f0eff */
[----:B------:R-:W-:-:S02]  /*cee0*/  IADD3 R64, P4, PT, R71, R142, RZ ;  /* 0x0000008e47407210 */ /* 0x000fc40007f9e0ff */
[----:B------:R-:W-:Y:S02]  /*cef0*/  IADD3 R68, P5, PT, R75, R142, RZ ;  /* 0x0000008e4b447210 */ /* 0x000fe40007fbe0ff */
[-C--:B------:R-:W-:Y:S02]  /*cf00*/  LEA.HI.X.SX32 R67, R69, R164.reuse, 0x1, P6 ;  /* 0x000000a445437211 */ /* 0x080fe400030f0eff */
[-C--:B------:R-:W-:Y:S02]  /*cf10*/  LEA.HI.X.SX32 R65, R71, R164.reuse, 0x1, P4 ;  /* 0x000000a447417211 */ /* 0x080fe400020f0eff */
[----:B------:R-:W-:Y:S02]  /*cf20*/  LEA.HI.X.SX32 R69, R75, R164, 0x1, P5 ;  /* 0x000000a44b457211 */ /* 0x000fe400028f0eff */
[-C--:B------:R-:W-:Y:S02]  /*cf30*/  IADD3 R76, P4, PT, R77, R142.reuse, RZ ;  /* 0x0000008e4d4c7210 */ /* 0x080fe40007f9e0ff */
[----:B------:R-:W-:-:S02]  /*cf40*/  IADD3 R70, P5, PT, R73, R142, RZ ;  /* 0x0000008e49467210 */ /* 0x000fc40007fbe0ff */
        /* <DEDUP_REMOVED lines=26> */
[----:B------:R-:W-:Y:S01]  /*d0f0*/  LEA.HI.X.SX32 R117, R111, R164, 0x1, P5 ;  /* 0x000000a46f757211 */ /* 0x000fe200028f0eff */
[----:B------:R-:W-:Y:S01]  /*d100*/  LDS.64 R106, [R6+UR11+0x800] ;  /* 0x0008000b066a7984 */ /* 0x000fe20008000a00 */
[----:B------:R-:W-:Y:S02]  /*d110*/  IADD3 R120, P4, PT, R113, R142, RZ ;  /* 0x0000008e71787210 */ /* 0x000fe40007f9e0ff */
[----:B------:R-:W-:Y:S01]  /*d120*/  LEA.HI.X.SX32 R105, R109, R164, 0x1, P6 ;  /* 0x000000a46d697211 */ /* 0x000fe200030f0eff */
[----:B------:R-:W-:Y:S01]  /*d130*/  LDS.64 R110, [R6+UR11+0x400] ;  /* 0x0004000b066e7984 */ /* 0x000fe20008000a00 */
[----:B------:R-:W-:-:S02]  /*d140*/  IADD3 R128, P5, PT, R123, R142, RZ ;  /* 0x0000008e7b807210 */ /* 0x000fc40007fbe0ff */
[----:B------:R-:W-:Y:S01]  /*d150*/  IADD3 R130, P6, PT, R119, R142, RZ ;  /* 0x0000008e77827210 */ /* 0x000fe20007fde0ff */
[----:B------:R-:W-:Y:S01]  /*d160*/  LDS.64 R108, [R6+UR11+0x600] ;  /* 0x0006000b066c7984 */ /* 0x000fe20008000a00 */
[-C--:B------:R-:W-:Y:S02]  /*d170*/  LEA.HI.X.SX32 R121, R113, R164.reuse, 0x1, P4 ;  /* 0x000000a471797211 */ /* 0x080fe400020f0eff */
[----:B------:R-:W-:Y:S01]  /*d180*/  LEA.HI.X.SX32 R129, R123, R164, 0x1, P5 ;  /* 0x000000a47b817211 */ /* 0x000fe200028f0eff */
[----:B------:R-:W1:Y:S01]  /*d190*/  LDS.64 R112, [R6+UR11+0x200] ;  /* 0x0002000b06707984 */ /* 0x000e620008000a00 */
[----:B------:R-:W-:Y:S02]  /*d1a0*/  IADD3 R126, P4, PT, R125, R142, RZ ;  /* 0x0000008e7d7e7210 */ /* 0x000fe40007f9e0ff */
[----:B------:R-:W-:Y:S02]  /*d1b0*/  LEA.HI.X.SX32 R131, R119, R164, 0x1, P6 ;  /* 0x000000a477837211 */ /* 0x000fe400030f0eff */
[-C--:B------:R-:W-:Y:S01]  /*d1c0*/  IADD3 R122, P5, PT, R135, R142.reuse, RZ ;  /* 0x0000008e877a7210 */ /* 0x080fe20007fbe0ff */
[----:B------:R-:W2:Y:S01]  /*d1d0*/  LDS.64 R118, [R6+UR11+0xa00] ;  /* 0x000a000b06767984 */ /* 0x000ea20008000a00 */
[----:B------:R-:W-:-:S02]  /*d1e0*/  IADD3 R124, P6, PT, R133, R142, RZ ;  /* 0x0000008e857c7210 */ /* 0x000fc40007fde0ff */
[-C--:B------:R-:W-:Y:S02]  /*d1f0*/  LEA.HI.X.SX32 R127, R125, R164.reuse, 0x1, P4 ;  /* 0x000000a47d7f7211 */ /* 0x080fe400020f0eff */
[-C--:B------:R-:W-:Y:S02]  /*d200*/  LEA.HI.X.SX32 R123, R135, R164.reuse, 0x1, P5 ;  /* 0x000000a4877b7211 */ /* 0x080fe400028f0eff */
[----:B------:R-:W-:Y:S01]  /*d210*/  LEA.HI.X.SX32 R125, R133, R164, 0x1, P6 ;  /* 0x000000a4857d7211 */ /* 0x000fe200030f0eff */
[----:B------:R-:W3:Y:S01]  /*d220*/  LDS.64 R134, [R6+UR11+0xc00] ;  /* 0x000c000b06867984 */ /* 0x000ee20008000a00 */
[-C--:B------:R-:W-:Y:S02]  /*d230*/  IADD3 R140, P5, PT, R141, R142.reuse, RZ ;  /* 0x0000008e8d8c7210 */ /* 0x080fe40007fbe0ff */
[-C--:B------:R-:W-:Y:S01]  /*d240*/  IADD3 R136, P4, PT, R137, R142.reuse, RZ ;  /* 0x0000008e89887210 */ /* 0x080fe20007f9e0ff */
[----:B------:R-:W4:Y:S01]  /*d250*/  LDS.64 R132, [R6+UR11+0xe00] ;  /* 0x000e000b06847984 */ /* 0x000f220008000a00 */
[----:B------:R-:W-:-:S02]  /*d260*/  IADD3 R138, P6, PT, R139, R142, RZ ;  /* 0x0000008e8b8a7210 */ /* 0x000fc40007fde0ff */
[----:B------:R-:W-:Y:S02]  /*d270*/  LEA.HI.X.SX32 R141, R141, R164, 0x1, P5 ;  /* 0x000000a48d8d7211 */ /* 0x000fe400028f0eff */
[----:B------:R-:W-:Y:S02]  /*d280*/  IADD3 R154, P5, PT, R149, R142, RZ ;  /* 0x0000008e959a7210 */ /* 0x000fe40007fbe0ff */
[----:B------:R-:W-:Y:S02]  /*d290*/  LEA.HI.X.SX32 R137, R137, R164, 0x1, P4 ;  /* 0x000000a489897211 */ /* 0x000fe400020f0eff */
[----:B------:R-:W-:Y:S02]  /*d2a0*/  IADD3 R146, P4, PT, R143, R142, RZ ;  /* 0x0000008e8f927210 */ /* 0x000fe40007f9e0ff */
[----:B------:R-:W-:Y:S02]  /*d2b0*/  LEA.HI.X.SX32 R139, R139, R164, 0x1, P6 ;  /* 0x000000a48b8b7211 */ /* 0x000fe400030f0eff */
        /* <DEDUP_REMOVED lines=13> */
[----:B0-----:R-:W-:Y:S02]  /*d390*/  PRMT R73, R114, 0x7770, RZ ;  /* 0x0000777072497816 */ /* 0x001fe400000000ff */
[-C--:B------:R-:W-:Y:S02]  /*d3a0*/  LEA.HI.X.SX32 R159, R9, R164.reuse, 0x1, P5 ;  /* 0x000000a4099f7211 */ /* 0x080fe400028f0eff */
[----:B-1----:R-:W-:Y:S01]  /*d3b0*/  PRMT R9, R112, 0x7770, RZ ;  /* 0x0000777070097816 */ /* 0x002fe200000000ff */
[----:B------:R4:W-:Y:S01]  /*d3c0*/  STG.E.U8 desc[UR14][R10.64], R73 ;  /* 0x000000490a007986 */ /* 0x0009e2000c10110e */
[----:B------:R-:W-:Y:S02]  /*d3d0*/  PRMT R81, R110, 0x7770, RZ ;  /* 0x000077706e517816 */ /* 0x000fe400000000ff */
[----:B------:R-:W-:Y:S01]  /*d3e0*/  LEA.HI.X.SX32 R157, R161, R164, 0x1, P4 ;  /* 0x000000a4a19d7211 */ /* 0x000fe200020f0eff */
[----:B------:R0:W-:Y:S01]  /*d3f0*/  STG.E.U8 desc[UR14][R12.64], R9 ;  /* 0x000000090c007986 */ /* 0x0001e2000c10110e */
[----:B------:R-:W-:-:S02]  /*d400*/  PRMT R83, R108, 0x7770, RZ ;  /* 0x000077706c537816 */ /* 0x000fc400000000ff */
[----:B------:R-:W-:Y:S01]  /*d410*/  LEA.HI.X.SX32 R161, R163, R164, 0x1, P6 ;  /* 0x000000a4a3a17211 */ /* 0x000fe200030f0eff */
[----:B------:R1:W-:Y:S01]  /*d420*/  STG.E.U8 desc[UR14][R14.64], R81 ;  /* 0x000000510e007986 */ /* 0x0003e2000c10110e */
[----:B------:R-:W-:Y:S02]  /*d430*/  PRMT R87, R106, 0x7770, RZ ;  /* 0x000077706a577816 */ /* 0x000fe400000000ff */
[----:B--2---:R-:W-:Y:S01]  /*d440*/  PRMT R163, R118, 0x7770, RZ ;  /* 0x0000777076a37816 */ /* 0x004fe200000000ff */
[----:B------:R2:W-:Y:S01]  /*d450*/  STG.E.U8 desc[UR14][R16.64], R83 ;  /* 0x0000005310007986 */ /* 0x0005e2000c10110e */
[----:B---3--:R-:W-:Y:S02]  /*d460*/  PRMT R165, R134, 0x7770, RZ ;  /* 0x0000777086a57816 */ /* 0x008fe400000000ff */
[----:B----4-:R-:W-:Y:S01]  /*d470*/  PRMT R73, R132, 0x7770, RZ ;  /* 0x0000777084497816 */ /* 0x010fe200000000ff */
[----:B------:R3:W-:Y:S01]  /*d480*/  STG.E.U8 desc[UR14][R18.64], R87 ;  /* 0x0000005712007986 */ /* 0x0007e2000c10110e */
[----:B0-----:R-:W-:-:S02]  /*d490*/  PRMT R9, R114, 0x7771, RZ ;  /* 0x0000777172097816 */ /* 0x001fc400000000ff */
[----:B------:R-:W-:Y:S01]  /*d4a0*/  PRMT R11, R112, 0x7771, RZ ;  /* 0x00007771700b7816 */ /* 0x000fe200000000ff */
[----:B------:R0:W-:Y:S01]  /*d4b0*/  STG.E.U8 desc[UR14][R20.64], R163 ;  /* 0x000000a314007986 */ /* 0x0001e2000c10110e */
[----:B------:R-:W-:Y:S02]  /*d4c0*/  PRMT R13, R110, 0x7771, RZ ;  /* 0x000077716e0d7816 */ /* 0x000fe400000000ff */
[----:B-1----:R-:W-:Y:S01]  /*d4d0*/  PRMT R15, R108, 0x7771, RZ ;  /* 0x000077716c0f7816 */ /* 0x002fe200000000ff */
[----:B------:R1:W-:Y:S01]  /*d4e0*/  STG.E.U8 desc[UR14][R22.64], R165 ;  /* 0x000000a516007986 */ /* 0x0003e2000c10110e */
[----:B--2---:R-:W-:Y:S02]  /*d4f0*/  PRMT R17, R106, 0x7771, RZ ;  /* 0x000077716a117816 */ /* 0x004fe400000000ff */
[----:B------:R-:W-:Y:S01]  /*d500*/  IADD3 R142, P4, PT, R162, R142, RZ ;  /* 0x0000008ea28e7210 */ /* 0x000fe20007f9e0ff */
[----:B------:R-:W-:Y:S01]  /*d510*/  STG.E.U8 desc[UR14][R24.64], R73 ;  /* 0x0000004918007986 */ /* 0x000fe2000c10110e */
[----:B---3--:R-:W-:-:S02]  /*d520*/  PRMT R19, R118, 0x7771, RZ ;  /* 0x0000777176137816 */ /* 0x008fc400000000ff */
[----:B------:R-:W-:Y:S01]  /*d530*/  LEA.HI.X.SX32 R143, R162, R164, 0x1, P4 ;  /* 0x000000a4a28f7211 */ /* 0x000fe200020f0eff */
[----:B------:R2:W-:Y:S01]  /*d540*/  STG.E.U8 desc[UR14][R26.64], R9 ;  /* 0x000000091a007986 */ /* 0x0005e2000c10110e */
[----:B0-----:R-:W-:Y:S02]  /*d550*/  PRMT R21, R134, 0x7771, RZ ;  /* 0x0000777186157816 */ /* 0x001fe400000000ff */
[----:B------:R-:W-:Y:S01]  /*d560*/  FSETP.NEU.AND P6, PT, R8, RZ, PT ;  /* 0x000000ff0800720b */ /* 0x000fe20003fcd000 */
[----:B------:R0:W-:Y:S01]  /*d570*/  STG.E.U8 desc[UR14][R28.64], R11 ;  /* 0x0000000b1c007986 */ /* 0x0001e2000c10110e */
[----:B-1----:R-:W-:Y:S02]  /*d580*/  PRMT R23, R132, 0x7771, RZ ;  /* 0x0000777184177816 */ /* 0x002fe400000000ff */
[----:B------:R-:W-:Y:S01]  /*d590*/  FSEL R80, R80, -INF , P1 ;  /* 0xff80000050507808 */ /* 0x000fe20000800000 */
[----:B------:R1:W-:Y:S01]  /*d5a0*/  STG.E.U8 desc[UR14][R30.64], R13 ;  /* 0x0000000d1e007986 */ /* 0x0003e2000c10110e */
[----:B------:R-:W-:-:S03]  /*d5b0*/  LOP3.LUT R5, R5, 0x70, RZ, 0xc0, !PT ;  /* 0x0000007005057812 */ /* 0x000fc600078ec0ff */
[----:B------:R3:W-:Y:S01]  /*d5c0*/  STG.E.U8 desc[UR14][R32.64], R15 ;  /* 0x0000000f20007986 */ /* 0x0007e2000c10110e */
[----:B--2---:R-:W-:Y:S01]  /*d5d0*/  PRMT R9, R114, 0x7772, RZ ;  /* 0x0000777272097816 */ /* 0x004fe200000000ff */
[----:B------:R-:W-:Y:S01]  /*d5e0*/  FFMA R10, R80, 0.69314718246459960938, R3 ;  /* 0x3f317218500a7823 */ /* 0x000fe20000000003 */
[----:B------:R-:W-:Y:S01]  /*d5f0*/  IMAD.SHL.U32 R3, R192, 0x4, RZ ;  /* 0x00000004c0037824 */ /* 0x000fe200078e00ff */
[----:B------:R2:W-:Y:S01]  /*d600*/  STG.E.U8 desc[UR14][R34.64], R17 ;  /* 0x0000001122007986 */ /* 0x0005e2000c10110e */
[----:B0-----:R-:W-:-:S03]  /*d610*/  PRMT R11, R112, 0x7772, RZ ;  /* 0x00007772700b7816 */ /* 0x001fc600000000ff */
[----:B------:R0:W-:Y:S01]  /*d620*/  STG.E.U8 desc[UR14][R36.64], R19 ;  /* 0x0000001324007986 */ /* 0x0001e2000c10110e */
[----:B-1----:R-:W-:-:S03]  /*d630*/  PRMT R13, R110, 0x7772, RZ ;  /* 0x000077726e0d7816 */ /* 0x002fc600000000ff */
[----:B------:R1:W-:Y:S01]  /*d640*/  STG.E.U8 desc[UR14][R38.64], R21 ;  /* 0x0000001526007986 */ /* 0x0003e2000c10110e */
[----:B---3--:R-:W-:-:S03]  /*d650*/  PRMT R15, R108, 0x7772, RZ ;  /* 0x000077726c0f7816 */ /* 0x008fc600000000ff */
[----:B------:R3:W-:Y:S01]  /*d660*/  STG.E.U8 desc[UR14][R40.64], R23 ;  /* 0x0000001728007986 */ /* 0x0007e2000c10110e */
[----:B--2---:R-:W-:-:S03]  /*d670*/  PRMT R17, R106, 0x7772, RZ ;  /* 0x000077726a117816 */ /* 0x004fc600000000ff */
        /* <DEDUP_REMOVED lines=55> */
[C---:B--2---:R-:W-:Y:S02]  /*d9f0*/  PRMT R9, R115.reuse, 0x7772, RZ ;  /* 0x0000777273097816 */ /* 0x044fe400000000ff */
[----:B------:R-:W-:Y:S01]  /*da00*/  PRMT R115, R115, 0x7773, RZ ;  /* 0x0000777373737816 */ /* 0x000fe200000000ff */
[----:B------:R2:W-:Y:S01]  /*da10*/  STG.E.U8 desc[UR14][R116.64], R17 ;  /* 0x0000001174007986 */ /* 0x0005e2000c10110e */
[C---:B0-----:R-:W-:Y:S02]  /*da20*/  PRMT R11, R113.reuse, 0x7772, RZ ;  /* 0x00007772710b7816 */ /* 0x041fe400000000ff */
[----:B------:R-:W-:Y:S01]  /*da30*/  PRMT R113, R113, 0x7773, RZ ;  /* 0x0000777371717816 */ /* 0x000fe200000000ff */
[----:B------:R0:W-:Y:S01]  /*da40*/  STG.E.U8 desc[UR14][R120.64], R19 ;  /* 0x0000001378007986 */ /* 0x0001e2000c10110e */
[C---:B-1----:R-:W-:Y:S02]  /*da50*/  PRMT R13, R111.reuse, 0x7772, RZ ;  /* 0x000077726f0d7816 */ /* 0x042fe400000000ff */
[----:B------:R-:W-:Y:S01]  /*da60*/  PRMT R111, R111, 0x7773, RZ ;  /* 0x000077736f6f7816 */ /* 0x000fe200000000ff */
[----:B------:R1:W-:Y:S01]  /*da70*/  STG.E.U8 desc[UR14][R130.64], R21 ;  /* 0x0000001582007986 */ /* 0x0003e2000c10110e */
[----:B---3--:R-:W-:-:S02]  /*da80*/  PRMT R15, R109, 0x7772, RZ ;  /* 0x000077726d0f7816 */ /* 0x008fc400000000ff */
[----:B------:R-:W-:Y:S01]  /*da90*/  PRMT R109, R109, 0x7773, RZ ;  /* 0x000077736d6d7816 */ /* 0x000fe200000000ff */
[----:B------:R-:W-:Y:S01]  /*daa0*/  STG.E.U8 desc[UR14][R128.64], R23 ;  /* 0x0000001780007986 */ /* 0x000fe2000c10110e */
[C---:B--2---:R-:W-:Y:S02]  /*dab0*/  PRMT R17, R107.reuse, 0x7772, RZ ;  /* 0x000077726b117816 */ /* 0x044fe400000000ff */
[----:B------:R-:W-:Y:S01]  /*dac0*/  PRMT R107, R107, 0x7773, RZ ;  /* 0x000077736b6b7816 */ /* 0x000fe200000000ff */
[----:B------:R2:W-:Y:S01]  /*dad0*/  STG.E.U8 desc[UR14][R126.64], R9 ;  /* 0x000000097e007986 */ /* 0x0005e2000c10110e */
[C---:B0-----:R-:W-:Y:S02]  /*dae0*/  PRMT R19, R119.reuse, 0x7772, RZ ;  /* 0x0000777277137816 */ /* 0x041fe400000000ff */
[----:B------:R-:W-:Y:S01]  /*daf0*/  PRMT R119, R119, 0x7773, RZ ;  /* 0x0000777377777816 */ /* 0x000fe200000000ff */
[----:B------:R0:W-:Y:S01]  /*db00*/  STG.E.U8 desc[UR14][R124.64], R11 ;  /* 0x0000000b7c007986 */ /* 0x0001e2000c10110e */
[----:B-1----:R-:W-:-:S02]  /*db10*/  PRMT R21, R135, 0x7772, RZ ;  /* 0x0000777287157816 */ /* 0x002fc400000000ff */
[----:B------:R-:W-:Y:S01]  /*db20*/  PRMT R135, R135, 0x7773, RZ ;  /* 0x0000777387877816 */ /* 0x000fe200000000ff */
[----:B------:R1:W-:Y:S01]  /*db30*/  STG.E.U8 desc[UR14][R122.64], R13 ;  /* 0x0000000d7a007986 */ /* 0x0003e2000c10110e */
[----:B--2---:R-:W-:-:S03]  /*db40*/  PRMT R9, R133, 0x7772, RZ ;  /* 0x0000777285097816 */ /* 0x004fc600000000ff */
[----:B------:R-:W-:Y:S01]  /*db50*/  STG.E.U8 desc[UR14][R136.64], R15 ;  /* 0x0000000f88007986 */ /* 0x000fe2000c10110e */
[----:B------:R-:W-:Y:S02]  /*db60*/  PRMT R133, R133, 0x7773, RZ ;  /* 0x0000777385857816 */ /* 0x000fe400000000ff */
[----:B0-----:R-:W-:Y:S01]  /*db70*/  FSEL R11, R72, -INF , P3 ;  /* 0xff800000480b7808 */ /* 0x001fe20001800000 */
[----:B------:R-:W-:Y:S01]  /*db80*/  STG.E.U8 desc[UR14][R138.64], R17 ;  /* 0x000000118a007986 */ /* 0x000fe2000c10110e */
[----:B-1----:R-:W0:Y:S03]  /*db90*/  LDC.64 R12, c[0x0][0x3a0] ;  /* 0x0000e800ff0c7b82 */ /* 0x002e260000000a00 */
[----:B------:R-:W-:Y:S01]  /*dba0*/  STG.E.U8 desc[UR14][R140.64], R19 ;  /* 0x000000138c007986 */ /* 0x000fe2000c10110e */
[----:B------:R-:W-:Y:S01]  /*dbb0*/  FFMA R8, R11, 0.69314718246459960938, R0 ;  /* 0x3f3172180b087823 */ /* 0x000fe20000000000 */
[----:B------:R-:W-:Y:S01]  /*dbc0*/  FSEL R11, R86, -INF , P6 ;  /* 0xff800000560b7808 */ /* 0x000fe20003000000 */
[----:B------:R-:W-:Y:S01]  /*dbd0*/  IMAD.HI R0, R192, 0x4, RZ ;  /* 0x00000004c0007827 */ /* 0x000fe200078e02ff */
[----:B------:R-:W-:Y:S03]  /*dbe0*/  STG.E.U8 desc[UR14][R146.64], R21 ;  /* 0x0000001592007986 */ /* 0x000fe6000c10110e */
[----:B------:R-:W-:Y:S01]  /*dbf0*/  FFMA R11, R11, 0.69314718246459960938, R4 ;  /* 0x3f3172180b0b7823 */ /* 0x000fe20000000004 */
[----:B------:R1:W-:Y:S04]  /*dc00*/  STG.E.U8 desc[UR14][R144.64], R9 ;  /* 0x0000000990007986 */ /* 0x0003e8000c10110e */
[----:B------:R2:W-:Y:S04]  /*dc10*/  STG.E.U8 desc[UR14][R154.64], R115 ;  /* 0x000000739a007986 */ /* 0x0005e8000c10110e */
[----:B------:R2:W-:Y:S04]  /*dc20*/  STG.E.U8 desc[UR14][R152.64], R113 ;  /* 0x0000007198007986 */ /* 0x0005e8000c10110e */
[----:B------:R2:W-:Y:S01]  /*dc30*/  STG.E.U8 desc[UR14][R150.64], R111 ;  /* 0x0000006f96007986 */ /* 0x0005e2000c10110e */
[----:B-1----:R-:W-:-:S03]  /*dc40*/  FSEL R9, R82, -INF , P2 ;  /* 0xff80000052097808 */ /* 0x002fc60001000000 */
[----:B------:R2:W-:Y:S02]  /*dc50*/  STG.E.U8 desc[UR14][R148.64], R109 ;  /* 0x0000006d94007986 */ /* 0x0005e4000c10110e */
[----:B------:R-:W-:Y:S01]  /*dc60*/  FFMA R9, R9, 0.69314718246459960938, R2 ;  /* 0x3f31721809097823 */ /* 0x000fe20000000002 */
[----:B0-----:R-:W-:Y:S01]  /*dc70*/  IADD3 R2, P1, P2, R3, UR6, R12 ;  /* 0x0000000603027c10 */ /* 0x001fe2000fa3e00c */
[----:B------:R2:W-:Y:S03]  /*dc80*/  STG.E.U8 desc[UR14][R156.64], R107 ;  /* 0x0000006b9c007986 */ /* 0x0005e6000c10110e */
[----:B------:R-:W-:Y:S01]  /*dc90*/  IADD3.X R3, PT, PT, R0, UR5, R13, P1, P2 ;  /* 0x0000000500037c10 */ /* 0x000fe20008fe440d */
[----:B------:R2:W-:Y:S04]  /*dca0*/  STG.E.U8 desc[UR14][R160.64], R119 ;  /* 0x00000077a0007986 */ /* 0x0005e8000c10110e */
[----:B------:R2:W-:Y:S04]  /*dcb0*/  STG.E.U8 desc[UR14][R158.64], R135 ;  /* 0x000000879e007986 */ /* 0x0005e8000c10110e */
[----:B------:R2:W-:Y:S01]  /*dcc0*/  STG.E.U8 desc[UR14][R142.64], R133 ;  /* 0x000000858e007986 */ /* 0x0005e2000c10110e */
[----:B------:R-:W-:Y:S06]  /*dcd0*/  BAR.SYNC.DEFER_BLOCKING 0x0 ;  /* 0x0000000000007b1d */ /* 0x000fec0000010000 */
[----:B------:R2:W-:Y:S02]  /*dce0*/  STS.128 [R5+UR11], R8 ;  /* 0x0000000805007988 */ /* 0x0005e40008000c0b */
[----:B------:R-:W-:Y:S06]  /*dcf0*/  BAR.SYNC.DEFER_BLOCKING 0x0 ;  /* 0x0000000000007b1d */ /* 0x000fec0000010000 */
[----:B------:R-:W-:Y:S05]  /*dd00*/  @P0 EXIT ;  /* 0x000000000000094d */ /* 0x000fea0003800000 */
[----:B------:R-:W0:Y:S04]  /*dd10*/  LDS R7, [R7] ;  /* 0x0000000007077984 */ /* 0x000e280000000800 */
[----:B0-----:R-:W-:Y:S01]  /*dd20*/  STG.E desc[UR14][R2.64], R7 ;  /* 0x0000000702007986 */ /* 0x001fe2000c10190e */
[----:B------:R-:W-:Y:S05]  /*dd30*/  EXIT ;  /* 0x000000000000794d */ /* 0x000fea0003800000 */
.L_x_2:
[----:B------:R-:W-:-:S00]  /*dd40*/  BRA `(.L_x_2) ;  /* 0xfffffffc00fc7947 */ /* 0x000fc0000383ffff */
[----:B------:R-:W-:-:S00]  /*dd50*/  NOP ;  /* 0x0000000000007918 */ /* 0x000fc00000000000 */
        /* <DEDUP_REMOVED lines=10> */
.L_x_3:


//--------------------- .nv.global.init           --------------------------
	.section	.nv.global.init,"aw",@progbits
.nv.global.init:
	.type		_$_str,@object
	.size		_$_str,(.L_0 - _$_str)
_$_str:
        /*0000*/ 	.byte	0x5f, 0x5f, 0x43, 0x55, 0x44, 0x41, 0x5f, 0x46, 0x54, 0x5a, 0x00
.L_0:


//--------------------- .nv.shared.attn_fwd       --------------------------
	.section	.nv.shared.attn_fwd,"aw",@nobits
	.sectionflags	@""
	.align	16
	.zero		1024


//--------------------- .nv.shared.reserved.0     --------------------------
	.section	.nv.shared.reserved.0,"aw",@nobits
	.weak		__nv_reservedSMEM_offset_0_alias
	.size		__nv_reservedSMEM_offset_0_alias, 0, 64
	.other		__nv_reservedSMEM_offset_0_alias,@"STO_CUDA_RESERVED_SHARED STV_DEFAULT"
__nv_reservedSMEM_offset_0_alias:
	.zero		0
	.zero		64


//--------------------- .nv.constant0.attn_fwd    --------------------------
	.section	.nv.constant0.attn_fwd,"a",@progbits
	.sectionflags	@""
	.align	4
.nv.constant0.attn_fwd:
	.zero		1032


//--------------------- SYMBOLS --------------------------

	.type		.nv.reservedSmem.offset0,@object
	.size		.nv.reservedSmem.offset0,0x4
	.type		.nv.reservedSmem.cap,@object
	.size		.nv.reservedSmem.cap,0x4
